	.target	sm_90a

	.elftype	@"ET_EXEC"


//--------------------- .note.nv.tkinfo           --------------------------
	.section	.note.nv.tkinfo,"",@"SHT_NOTE"
	.sectionflags	@"SHF_NOTE_NV_TKINFO"
	.tkinfo
        /*0018*/ 	.word	0x00000002
        /*0030*/ 	.string	""
        /*0030*/ 	.string	"ptxas"
        /*0030*/ 	.string	"Cuda compilation tools, release 13.0, V13.0.88"
        /*0030*/ 	.string	"Build cuda_13.0.r13.0/compiler.36424714_0"
        /*0030*/ 	.string	"-arch sm_90a -m 64 "



//--------------------- .note.nv.cuinfo           --------------------------
	.section	.note.nv.cuinfo,"",@"SHT_NOTE"
	.sectionflags	@"SHF_NOTE_NV_CUINFO"
        /*0018*/ 	.short	0x0002
        /*001a*/ 	.short	0x005a
        /*001c*/ 	.short	0x0082
	.zero		2


//--------------------- .nv.info                  --------------------------
	.section	.nv.info,"",@"SHT_CUDA_INFO"
	.align	4


	//----- nvinfo : EIATTR_REGCOUNT
	.align		4
        /*0000*/ 	.byte	0x04, 0x2f
        /*0002*/ 	.short	(.L_15 - .L_14)
	.align		4
.L_14:
        /*0004*/ 	.word	index@(_ZN7cutlass13device_kernelINS_4gemm6kernel13GemmUniversalIN4cute5tupleIJiiiiEEENS1_10collective13CollectiveMmaINS1_34MainloopSm90TmaGmmaWarpSpecializedILi4ENS5_IJNS4_1CILi1EEESB_SB_EEENS1_35KernelTmaWarpSpecializedCooperativeEEENS5_IJNSA_ILi128EEENSA_ILi256EEENSA_ILi64EEEEEENS_10bfloat16_tENS5_IJlSB_lEEESJ_NS5_IJSB_llEEENS4_8TiledMMAINS4_8MMA_AtomIJNS4_4SM904GMMA28MMA_64x256x16_F32BF16BF16_SSILNSP_5MajorE0ELSR_1ELNSP_7ScaleInE1ELSS_1EEEEEENS4_6LayoutINS5_IJNSA_ILi2EEESB_SB_EEENS5_IJSB_NSA_ILi0EEESY_EEEEENS5_IJNS4_10UnderscoreES11_S11_EEEEENS4_13SM90_TMA_LOADENS4_14ComposedLayoutINS4_7SwizzleILi3ELi4ELi3EEENS4_18smem_ptr_flag_bitsILi16EEENSV_INS5_IJNSA_ILi8EEESH_EEENS5_IJSH_SB_EEEEEEEvNS4_8identityES14_NS15_IS17_S19_NSV_INS5_IJSH_S1A_EEENS5_IJSB_SH_EEEEEEEvS1F_EENS_8epilogue10collective6detail29Sm90TmaWarpSpecializedAdapterINS1M_15DefaultEpilogueISJ_SK_SK_NS1L_6thread17LinearCombinationISJ_Li1EffLNS1Q_9ScaleType4KindE0ELNS_15FloatRoundStyleE2ESJ_EENS1_15EpilogueDefaultEEEEEvvEEEEvNT_6ParamsE)
        /*0008*/ 	.word	0x000000a8


	//----- nvinfo : EIATTR_FRAME_SIZE
	.align		4
.L_15:
        /*000c*/ 	.byte	0x04, 0x11
        /*000e*/ 	.short	(.L_17 - .L_16)
	.align		4
.L_16:
        /*0010*/ 	.word	index@(_ZN7cutlass13device_kernelINS_4gemm6kernel13GemmUniversalIN4cute5tupleIJiiiiEEENS1_10collective13CollectiveMmaINS1_34MainloopSm90TmaGmmaWarpSpecializedILi4ENS5_IJNS4_1CILi1EEESB_SB_EEENS1_35KernelTmaWarpSpecializedCooperativeEEENS5_IJNSA_ILi128EEENSA_ILi256EEENSA_ILi64EEEEEENS_10bfloat16_tENS5_IJlSB_lEEESJ_NS5_IJSB_llEEENS4_8TiledMMAINS4_8MMA_AtomIJNS4_4SM904GMMA28MMA_64x256x16_F32BF16BF16_SSILNSP_5MajorE0ELSR_1ELNSP_7ScaleInE1ELSS_1EEEEEENS4_6LayoutINS5_IJNSA_ILi2EEESB_SB_EEENS5_IJSB_NSA_ILi0EEESY_EEEEENS5_IJNS4_10UnderscoreES11_S11_EEEEENS4_13SM90_TMA_LOADENS4_14ComposedLayoutINS4_7SwizzleILi3ELi4ELi3EEENS4_18smem_ptr_flag_bitsILi16EEENSV_INS5_IJNSA_ILi8EEESH_EEENS5_IJSH_SB_EEEEEEEvNS4_8identityES14_NS15_IS17_S19_NSV_INS5_IJSH_S1A_EEENS5_IJSB_SH_EEEEEEEvS1F_EENS_8epilogue10collective6detail29Sm90TmaWarpSpecializedAdapterINS1M_15DefaultEpilogueISJ_SK_SK_NS1L_6thread17LinearCombinationISJ_Li1EffLNS1Q_9ScaleType4KindE0ELNS_15FloatRoundStyleE2ESJ_EENS1_15EpilogueDefaultEEEEEvvEEEEvNT_6ParamsE)
        /*0014*/ 	.word	0x00000000


	//----- nvinfo : EIATTR_MIN_STACK_SIZE
	.align		4
.L_17:
        /*0018*/ 	.byte	0x04, 0x12
        /*001a*/ 	.short	(.L_19 - .L_18)
	.align		4
.L_18:
        /*001c*/ 	.word	index@(_ZN7cutlass13device_kernelINS_4gemm6kernel13GemmUniversalIN4cute5tupleIJiiiiEEENS1_10collective13CollectiveMmaINS1_34MainloopSm90TmaGmmaWarpSpecializedILi4ENS5_IJNS4_1CILi1EEESB_SB_EEENS1_35KernelTmaWarpSpecializedCooperativeEEENS5_IJNSA_ILi128EEENSA_ILi256EEENSA_ILi64EEEEEENS_10bfloat16_tENS5_IJlSB_lEEESJ_NS5_IJSB_llEEENS4_8TiledMMAINS4_8MMA_AtomIJNS4_4SM904GMMA28MMA_64x256x16_F32BF16BF16_SSILNSP_5MajorE0ELSR_1ELNSP_7ScaleInE1ELSS_1EEEEEENS4_6LayoutINS5_IJNSA_ILi2EEESB_SB_EEENS5_IJSB_NSA_ILi0EEESY_EEEEENS5_IJNS4_10UnderscoreES11_S11_EEEEENS4_13SM90_TMA_LOADENS4_14ComposedLayoutINS4_7SwizzleILi3ELi4ELi3EEENS4_18smem_ptr_flag_bitsILi16EEENSV_INS5_IJNSA_ILi8EEESH_EEENS5_IJSH_SB_EEEEEEEvNS4_8identityES14_NS15_IS17_S19_NSV_INS5_IJSH_S1A_EEENS5_IJSB_SH_EEEEEEEvS1F_EENS_8epilogue10collective6detail29Sm90TmaWarpSpecializedAdapterINS1M_15DefaultEpilogueISJ_SK_SK_NS1L_6thread17LinearCombinationISJ_Li1EffLNS1Q_9ScaleType4KindE0ELNS_15FloatRoundStyleE2ESJ_EENS1_15EpilogueDefaultEEEEEvvEEEEvNT_6ParamsE)
        /*0020*/ 	.word	0x00000000
.L_19:


//--------------------- .nv.compat                --------------------------
	.section	.nv.compat,"",@"SHT_CUDA_COMPAT_INFO"
	.align	4
        /*0000*/ 	.byte	0x02, 0x09, 0x01, 0x00, 0x02, 0x02, 0x04, 0x00, 0x02, 0x05, 0x05, 0x00, 0x03, 0x07, 0x01, 0x01
        /*0010*/ 	.byte	0x02, 0x03, 0x01, 0x00, 0x02, 0x06, 0x01, 0x00, 0x04, 0x0b, 0x08, 0x00, 0x00, 0x00, 0x00, 0x00
        /*0020*/ 	.byte	0x00, 0x00, 0x00, 0x00


//--------------------- .nv.info._ZN7cutlass13device_kernelINS_4gemm6kernel13GemmUniversalIN4cute5tupleIJiiiiEEENS1_10collective13CollectiveMmaINS1_34MainloopSm90TmaGmmaWarpSpecializedILi4ENS5_IJNS4_1CILi1EEESB_SB_EEENS1_35KernelTmaWarpSpecializedCooperativeEEENS5_IJNSA_ILi128EEENSA_ILi256EEENSA_ILi64EEEEEENS_10bfloat16_tENS5_IJlSB_lEEESJ_NS5_IJSB_llEEENS4_8TiledMMAINS4_8MMA_AtomIJNS4_4SM904GMMA28MMA_64x256x16_F32BF16BF16_SSILNSP_5MajorE0ELSR_1ELNSP_7ScaleInE1ELSS_1EEEEEENS4_6LayoutINS5_IJNSA_ILi2EEESB_SB_EEENS5_IJSB_NSA_ILi0EEESY_EEEEENS5_IJNS4_10UnderscoreES11_S11_EEEEENS4_13SM90_TMA_LOADENS4_14ComposedLayoutINS4_7SwizzleILi3ELi4ELi3EEENS4_18smem_ptr_flag_bitsILi16EEENSV_INS5_IJNSA_ILi8EEESH_EEENS5_IJSH_SB_EEEEEEEvNS4_8identityES14_NS15_IS17_S19_NSV_INS5_IJSH_S1A_EEENS5_IJSB_SH_EEEEEEEvS1F_EENS_8epilogue10collective6detail29Sm90TmaWarpSpecializedAdapterINS1M_15DefaultEpilogueISJ_SK_SK_NS1L_6thread17LinearCombinationISJ_Li1EffLNS1Q_9ScaleType4KindE0ELNS_15FloatRoundStyleE2ESJ_EENS1_15EpilogueDefaultEEEEEvvEEEEvNT_6ParamsE --------------------------
	.section	.nv.info._ZN7cutlass13device_kernelINS_4gemm6kernel13GemmUniversalIN4cute5tupleIJiiiiEEENS1_10collective13CollectiveMmaINS1_34MainloopSm90TmaGmmaWarpSpecializedILi4ENS5_IJNS4_1CILi1EEESB_SB_EEENS1_35KernelTmaWarpSpecializedCooperativeEEENS5_IJNSA_ILi128EEENSA_ILi256EEENSA_ILi64EEEEEENS_10bfloat16_tENS5_IJlSB_lEEESJ_NS5_IJSB_llEEENS4_8TiledMMAINS4_8MMA_AtomIJNS4_4SM904GMMA28MMA_64x256x16_F32BF16BF16_SSILNSP_5MajorE0ELSR_1ELNSP_7ScaleInE1ELSS_1EEEEEENS4_6LayoutINS5_IJNSA_ILi2EEESB_SB_EEENS5_IJSB_NSA_ILi0EEESY_EEEEENS5_IJNS4_10UnderscoreES11_S11_EEEEENS4_13SM90_TMA_LOADENS4_14ComposedLayoutINS4_7SwizzleILi3ELi4ELi3EEENS4_18smem_ptr_flag_bitsILi16EEENSV_INS5_IJNSA_ILi8EEESH_EEENS5_IJSH_SB_EEEEEEEvNS4_8identityES14_NS15_IS17_S19_NSV_INS5_IJSH_S1A_EEENS5_IJSB_SH_EEEEEEEvS1F_EENS_8epilogue10collective6detail29Sm90TmaWarpSpecializedAdapterINS1M_15DefaultEpilogueISJ_SK_SK_NS1L_6thread17LinearCombinationISJ_Li1EffLNS1Q_9ScaleType4KindE0ELNS_15FloatRoundStyleE2ESJ_EENS1_15EpilogueDefaultEEEEEvvEEEEvNT_6ParamsE,"",@"SHT_CUDA_INFO"
	.sectionflags	@""
	.align	4


	//----- nvinfo : EIATTR_CUDA_API_VERSION
	.align		4
        /*0000*/ 	.byte	0x04, 0x37
        /*0002*/ 	.short	(.L_21 - .L_20)
.L_20:
        /*0004*/ 	.word	0x00000082


	//----- nvinfo : EIATTR_KPARAM_INFO
	.align		4
.L_21:
        /*0008*/ 	.byte	0x04, 0x17
        /*000a*/ 	.short	(.L_23 - .L_22)
.L_22:
        /*000c*/ 	.word	0x00000000
        /*0010*/ 	.short	0x0000
        /*0012*/ 	.short	0x0070
        /*0014*/ 	.byte	0x00, 0xf0, 0x01, 0x10


	//----- nvinfo : EIATTR_SPARSE_MMA_MASK
	.align		4
.L_23:
        /*0018*/ 	.byte	0x03, 0x50
        /*001a*/ 	.short	0x0000


	//----- nvinfo : EIATTR_MAXREG_COUNT
	.align		4
        /*001c*/ 	.byte	0x03, 0x1b
        /*001e*/ 	.short	0x00a8


	//----- nvinfo : EIATTR_NUM_BARRIERS
	.align		4
        /*0020*/ 	.byte	0x02, 0x4c
        /*0022*/ 	.byte	0x01
	.zero		1


	//----- nvinfo : EIATTR_EXTERNS
	.align		4
        /*0024*/ 	.byte	0x04, 0x0f
        /*0026*/ 	.short	(.L_25 - .L_24)


	//   ....[0]....
	.align		4
.L_24:
        /*0028*/ 	.word	index@(__assertfail)


	//----- nvinfo : EIATTR_MERCURY_ISA_VERSION
	.align		4
.L_25:
        /*002c*/ 	.byte	0x03, 0x5f
        /*002e*/ 	.short	0x0101


	//----- nvinfo : EIATTR_INT_WARP_WIDE_INSTR_OFFSETS
	.align		4
        /*0030*/ 	.byte	0x04, 0x31
        /*0032*/ 	.short	(.L_27 - .L_26)


	//   ....[0]....
.L_26:
        /*0034*/ 	.word	0x000003b0


	//   ....[1]....
        /*0038*/ 	.word	0x000003e0


	//   ....[2]....
        /*003c*/ 	.word	0x000004c0


	//----- nvinfo : EIATTR_COOP_GROUP_MASK_REGIDS
	.align		4
.L_27:
        /*0040*/ 	.byte	0x04, 0x29
        /*0042*/ 	.short	(.L_29 - .L_28)


	//   ....[0]....
.L_28:
        /*0044*/ 	.word	0xffffffff


	//   ....[1]....
        /*0048*/ 	.word	0xffffffff


	//   ....[2]....
        /*004c*/ 	.word	0xffffffff


	//   ....[3]....
        /*0050*/ 	.word	0xffffffff


	//   ....[4]....
        /*0054*/ 	.word	0xffffffff


	//----- nvinfo : EIATTR_COOP_GROUP_INSTR_OFFSETS
	.align		4
.L_29:
        /*0058*/ 	.byte	0x04, 0x28
        /*005a*/ 	.short	(.L_31 - .L_30)


	//   ....[0]....
.L_30:
        /*005c*/ 	.word	0x00000060


	//   ....[1]....
        /*0060*/ 	.word	0x00000070


	//   ....[2]....
        /*0064*/ 	.word	0x00000130


	//   ....[3]....
        /*0068*/ 	.word	0x000002c0


	//   ....[4]....
        /*006c*/ 	.word	0x00000f70


	//----- nvinfo : EIATTR_REG_RECONFIG
	.align		4
.L_31:
        /*0070*/ 	.byte	0x01, 0x54
	.zero		2


	//----- nvinfo : EIATTR_SYSCALL_OFFSETS
	.align		4
        /*0074*/ 	.byte	0x04, 0x46
        /*0076*/ 	.short	(.L_33 - .L_32)


	//   ....[0]....
.L_32:
        /*0078*/ 	.word	0x00001130


	//----- nvinfo : EIATTR_MBARRIER_INSTR_OFFSETS
	.align		4
.L_33:
        /*007c*/ 	.byte	0x04, 0x39
        /*007e*/ 	.short	(.L_35 - .L_34)


	//   ....[0]....
.L_34:
        /*0080*/ 	.word	0x00000230
        /*0084*/ 	.word	0x000000ff
        /*0088*/ 	.word	0x00000000
        /*008c*/ 	.short	0x0100
        /*008e*/ 	.byte	0x08
	.zero		1


	//   ....[1]....
        /*0090*/ 	.word	0x00000240
        /*0094*/ 	.word	0x000000ff
        /*0098*/ 	.word	0x00000020
        /*009c*/ 	.short	0x0100
        /*009e*/ 	.byte	0x08
	.zero		1


	//   ....[2]....
        /*00a0*/ 	.word	0x00000250
        /*00a4*/ 	.word	0x000000ff
        /*00a8*/ 	.word	0x00000008
        /*00ac*/ 	.short	0x0100
        /*00ae*/ 	.byte	0x08
	.zero		1


	//   ....[3]....
        /*00b0*/ 	.word	0x00000260
        /*00b4*/ 	.word	0x000000ff
        /*00b8*/ 	.word	0x00000028
        /*00bc*/ 	.short	0x0100
        /*00be*/ 	.byte	0x08
	.zero		1


	//   ....[4]....
        /*00c0*/ 	.word	0x00000270
        /*00c4*/ 	.word	0x000000ff
        /*00c8*/ 	.word	0x00000010
        /*00cc*/ 	.short	0x0100
        /*00ce*/ 	.byte	0x08
	.zero		1


	//   ....[5]....
        /*00d0*/ 	.word	0x00000280
        /*00d4*/ 	.word	0x000000ff
        /*00d8*/ 	.word	0x00000030
        /*00dc*/ 	.short	0x0100
        /*00de*/ 	.byte	0x08
	.zero		1


	//   ....[6]....
        /*00e0*/ 	.word	0x00000290
        /*00e4*/ 	.word	0x000000ff
        /*00e8*/ 	.word	0x00000018
        /*00ec*/ 	.short	0x0100
        /*00ee*/ 	.byte	0x08
	.zero		1


	//   ....[7]....
        /*00f0*/ 	.word	0x000002a0
        /*00f4*/ 	.word	0x000000ff
        /*00f8*/ 	.word	0x00000038
        /*00fc*/ 	.short	0x0100
        /*00fe*/ 	.byte	0x08
	.zero		1


	//   ....[8]....
        /*0100*/ 	.word	0x00000530
        /*0104*/ 	.word	0x000000ff
        /*0108*/ 	.word	0x00000050
        /*010c*/ 	.short	0x0100
        /*010e*/ 	.byte	0x06
	.zero		1


	//   ....[9]....
        /*0110*/ 	.word	0x00000590
        /*0114*/ 	.word	0x000000ff
        /*0118*/ 	.word	0x00000058
        /*011c*/ 	.short	0x0100
        /*011e*/ 	.byte	0x06
	.zero		1


	//   ....[10]....
        /*0120*/ 	.word	0x000011b0
        /*0124*/ 	.word	0x00000003
        /*0128*/ 	.word	0x00000000
        /*012c*/ 	.short	0x010a
        /*012e*/ 	.byte	0x3f
	.zero		1


	//   ....[11]....
        /*0130*/ 	.word	0x000011f0
        /*0134*/ 	.word	0x00000003
        /*0138*/ 	.word	0x00000000
        /*013c*/ 	.short	0x010a
        /*013e*/ 	.byte	0x3f
	.zero		1


	//   ....[12]....
        /*0140*/ 	.word	0x000015c0
        /*0144*/ 	.word	0x000000ff
        /*0148*/ 	.word	0x00000000
        /*014c*/ 	.short	0x010a
        /*014e*/ 	.byte	0x08
	.zero		1


	//   ....[13]....
        /*0150*/ 	.word	0x00001600
        /*0154*/ 	.word	0x000000ff
        /*0158*/ 	.word	0x00000000
        /*015c*/ 	.short	0x010a
        /*015e*/ 	.byte	0x08
	.zero		1


	//   ....[14]....
        /*0160*/ 	.word	0x00001890
        /*0164*/ 	.word	0x000000ff
        /*0168*/ 	.word	0x00000000
        /*016c*/ 	.short	0x0101
        /*016e*/ 	.byte	0x08
	.zero		1


	//   ....[15]....
        /*0170*/ 	.word	0x00001a70
        /*0174*/ 	.word	0x000000ff
        /*0178*/ 	.word	0x00000000
        /*017c*/ 	.short	0x0101
        /*017e*/ 	.byte	0x04
	.zero		1


	//   ....[16]....
        /*0180*/ 	.word	0x0000a930
        /*0184*/ 	.word	0x0000000c
        /*0188*/ 	.word	0x00000020
        /*018c*/ 	.short	0x010a
        /*018e*/ 	.byte	0x3f
	.zero		1


	//   ....[17]....
        /*0190*/ 	.word	0x0000ae10
        /*0194*/ 	.word	0x00000005
        /*0198*/ 	.word	0x00000058
        /*019c*/ 	.short	0x0101
        /*019e*/ 	.byte	0x3f
	.zero		1


	//   ....[18]....
        /*01a0*/ 	.word	0x0000b510
        /*01a4*/ 	.word	0x00000007
        /*01a8*/ 	.word	0x00000000
        /*01ac*/ 	.short	0x010a
        /*01ae*/ 	.byte	0x3f
	.zero		1


	//   ....[19]....
        /*01b0*/ 	.word	0x0000b590
        /*01b4*/ 	.word	0x00000006
        /*01b8*/ 	.word	0x00000000
        /*01bc*/ 	.short	0x010a
        /*01be*/ 	.byte	0x3f
	.zero		1


	//   ....[20]....
        /*01c0*/ 	.word	0x0000b620
        /*01c4*/ 	.word	0x00000007
        /*01c8*/ 	.word	0x00000000
        /*01cc*/ 	.short	0x010a
        /*01ce*/ 	.byte	0x3f
	.zero		1


	//   ....[21]....
        /*01d0*/ 	.word	0x0000b6b0
        /*01d4*/ 	.word	0x00000005
        /*01d8*/ 	.word	0x00000000
        /*01dc*/ 	.short	0x010a
        /*01de*/ 	.byte	0x3f
	.zero		1


	//   ....[22]....
        /*01e0*/ 	.word	0x0000b710
        /*01e4*/ 	.word	0x00000003
        /*01e8*/ 	.word	0x00000000
        /*01ec*/ 	.short	0x010a
        /*01ee*/ 	.byte	0x3f
	.zero		1


	//   ....[23]....
        /*01f0*/ 	.word	0x0000b770
        /*01f4*/ 	.word	0x00000004
        /*01f8*/ 	.word	0x00000000
        /*01fc*/ 	.short	0x010a
        /*01fe*/ 	.byte	0x3f
	.zero		1


	//   ....[24]....
        /*0200*/ 	.word	0x0000b840
        /*0204*/ 	.word	0x0000000c
        /*0208*/ 	.word	0x00000020
        /*020c*/ 	.short	0x010a
        /*020e*/ 	.byte	0x3f
	.zero		1


	//   ....[25]....
        /*0210*/ 	.word	0x0000b910
        /*0214*/ 	.word	0x00000007
        /*0218*/ 	.word	0x00000000
        /*021c*/ 	.short	0x010a
        /*021e*/ 	.byte	0x3f
	.zero		1


	//   ....[26]....
        /*0220*/ 	.word	0x0000b960
        /*0224*/ 	.word	0x00000006
        /*0228*/ 	.word	0x00000000
        /*022c*/ 	.short	0x010a
        /*022e*/ 	.byte	0x3f
	.zero		1


	//   ....[27]....
        /*0230*/ 	.word	0x0000b9b0
        /*0234*/ 	.word	0x00000007
        /*0238*/ 	.word	0x00000000
        /*023c*/ 	.short	0x010a
        /*023e*/ 	.byte	0x3f
	.zero		1


	//----- nvinfo : EIATTR_NUM_MBARRIERS
	.align		4
.L_35:
        /*0240*/ 	.byte	0x03, 0x38
        /*0242*/ 	.short	0x000a


	//----- nvinfo : EIATTR_EXIT_INSTR_OFFSETS
	.align		4
        /*0244*/ 	.byte	0x04, 0x1c
        /*0246*/ 	.short	(.L_37 - .L_36)


	//   ....[0]....
.L_36:
        /*0248*/ 	.word	0x000005e0


	//   ....[1]....
        /*024c*/ 	.word	0x00000ea0


	//   ....[2]....
        /*0250*/ 	.word	0x00009f60


	//   ....[3]....
        /*0254*/ 	.word	0x0000a590


	//   ....[4]....
        /*0258*/ 	.word	0x0000b700


	//----- nvinfo : EIATTR_MAX_THREADS
	.align		4
.L_37:
        /*025c*/ 	.byte	0x04, 0x05
        /*025e*/ 	.short	(.L_39 - .L_38)
.L_38:
        /*0260*/ 	.word	0x00000180
        /*0264*/ 	.word	0x00000001
        /*0268*/ 	.word	0x00000001


	//----- nvinfo : EIATTR_CRS_STACK_SIZE
	.align		4
.L_39:
        /*026c*/ 	.byte	0x04, 0x1e
        /*026e*/ 	.short	(.L_41 - .L_40)
.L_40:
        /*0270*/ 	.word	0x00000000


	//----- nvinfo : EIATTR_CBANK_PARAM_SIZE
	.align		4
.L_41:
        /*0274*/ 	.byte	0x03, 0x19
        /*0276*/ 	.short	0x0470


	//----- nvinfo : EIATTR_PARAM_CBANK
	.align		4
        /*0278*/ 	.byte	0x04, 0x0a
        /*027a*/ 	.short	(.L_43 - .L_42)
	.align		4
.L_42:
        /*027c*/ 	.word	index@(.nv.constant0._ZN7cutlass13device_kernelINS_4gemm6kernel13GemmUniversalIN4cute5tupleIJiiiiEEENS1_10collective13CollectiveMmaINS1_34MainloopSm90TmaGmmaWarpSpecializedILi4ENS5_IJNS4_1CILi1EEESB_SB_EEENS1_35KernelTmaWarpSpecializedCooperativeEEENS5_IJNSA_ILi128EEENSA_ILi256EEENSA_ILi64EEEEEENS_10bfloat16_tENS5_IJlSB_lEEESJ_NS5_IJSB_llEEENS4_8TiledMMAINS4_8MMA_AtomIJNS4_4SM904GMMA28MMA_64x256x16_F32BF16BF16_SSILNSP_5MajorE0ELSR_1ELNSP_7ScaleInE1ELSS_1EEEEEENS4_6LayoutINS5_IJNSA_ILi2EEESB_SB_EEENS5_IJSB_NSA_ILi0EEESY_EEEEENS5_IJNS4_10UnderscoreES11_S11_EEEEENS4_13SM90_TMA_LOADENS4_14ComposedLayoutINS4_7SwizzleILi3ELi4ELi3EEENS4_18smem_ptr_flag_bitsILi16EEENSV_INS5_IJNSA_ILi8EEESH_EEENS5_IJSH_SB_EEEEEEEvNS4_8identityES14_NS15_IS17_S19_NSV_INS5_IJSH_S1A_EEENS5_IJSB_SH_EEEEEEEvS1F_EENS_8epilogue10collective6detail29Sm90TmaWarpSpecializedAdapterINS1M_15DefaultEpilogueISJ_SK_SK_NS1L_6thread17LinearCombinationISJ_Li1EffLNS1Q_9ScaleType4KindE0ELNS_15FloatRoundStyleE2ESJ_EENS1_15EpilogueDefaultEEEEEvvEEEEvNT_6ParamsE)
        /*0280*/ 	.short	0x0210
        /*0282*/ 	.short	0x0470


	//----- nvinfo : EIATTR_SW_WAR
	.align		4
.L_43:
        /*0284*/ 	.byte	0x04, 0x36
        /*0286*/ 	.short	(.L_45 - .L_44)
.L_44:
        /*0288*/ 	.word	0x00000008
.L_45:


//--------------------- .nv.callgraph             --------------------------
	.section	.nv.callgraph,"",@"SHT_CUDA_CALLGRAPH"
	.align	4
	.sectionentsize	8
	.align		4
        /*0000*/ 	.word	0x00000000
	.align		4
        /*0004*/ 	.word	0xffffffff
	.align		4
        /*0008*/ 	.word	index@(_ZN7cutlass13device_kernelINS_4gemm6kernel13GemmUniversalIN4cute5tupleIJiiiiEEENS1_10collective13CollectiveMmaINS1_34MainloopSm90TmaGmmaWarpSpecializedILi4ENS5_IJNS4_1CILi1EEESB_SB_EEENS1_35KernelTmaWarpSpecializedCooperativeEEENS5_IJNSA_ILi128EEENSA_ILi256EEENSA_ILi64EEEEEENS_10bfloat16_tENS5_IJlSB_lEEESJ_NS5_IJSB_llEEENS4_8TiledMMAINS4_8MMA_AtomIJNS4_4SM904GMMA28MMA_64x256x16_F32BF16BF16_SSILNSP_5MajorE0ELSR_1ELNSP_7ScaleInE1ELSS_1EEEEEENS4_6LayoutINS5_IJNSA_ILi2EEESB_SB_EEENS5_IJSB_NSA_ILi0EEESY_EEEEENS5_IJNS4_10UnderscoreES11_S11_EEEEENS4_13SM90_TMA_LOADENS4_14ComposedLayoutINS4_7SwizzleILi3ELi4ELi3EEENS4_18smem_ptr_flag_bitsILi16EEENSV_INS5_IJNSA_ILi8EEESH_EEENS5_IJSH_SB_EEEEEEEvNS4_8identityES14_NS15_IS17_S19_NSV_INS5_IJSH_S1A_EEENS5_IJSB_SH_EEEEEEEvS1F_EENS_8epilogue10collective6detail29Sm90TmaWarpSpecializedAdapterINS1M_15DefaultEpilogueISJ_SK_SK_NS1L_6thread17LinearCombinationISJ_Li1EffLNS1Q_9ScaleType4KindE0ELNS_15FloatRoundStyleE2ESJ_EENS1_15EpilogueDefaultEEEEEvvEEEEvNT_6ParamsE)
	.align		4
        /*000c*/ 	.word	index@(__assertfail)
	.align		4
        /*0010*/ 	.word	0x00000000
	.align		4
        /*0014*/ 	.word	0xfffffffe
	.align		4
        /*0018*/ 	.word	0x00000000
	.align		4
        /*001c*/ 	.word	0xfffffffd
	.align		4
        /*0020*/ 	.word	0x00000000
	.align		4
        /*0024*/ 	.word	0xfffffffc


//--------------------- .nv.constant4             --------------------------
	.section	.nv.constant4,"a",@progbits
	.align	8
	.align		8
.nv.constant4:
        /*0000*/ 	.dword	__assertfail
	.align		8
        /*0008*/ 	.dword	__unnamed_1
	.align		8
        /*0010*/ 	.dword	_ZN40_INTERNAL_c8ba50fb_4_k_cu_47bb381b_251484cuda3std3__45__cpo5beginE
	.align		8
        /*0018*/ 	.dword	_ZN40_INTERNAL_c8ba50fb_4_k_cu_47bb381b_251484cuda3std3__45__cpo3endE
	.align		8
        /*0020*/ 	.dword	_ZN40_INTERNAL_c8ba50fb_4_k_cu_47bb381b_251484cuda3std3__45__cpo6cbeginE
	.align		8
        /*0028*/ 	.dword	_ZN40_INTERNAL_c8ba50fb_4_k_cu_47bb381b_251484cuda3std3__45__cpo4cendE
	.align		8
        /*0030*/ 	.dword	_ZN40_INTERNAL_c8ba50fb_4_k_cu_47bb381b_251484cuda3std3__442_GLOBAL__N__c8ba50fb_4_k_cu_47bb381b_251486ignoreE
	.align		8
        /*0038*/ 	.dword	_ZN40_INTERNAL_c8ba50fb_4_k_cu_47bb381b_251484cuda3std3__419piecewise_constructE
	.align		8
        /*0040*/ 	.dword	_ZN40_INTERNAL_c8ba50fb_4_k_cu_47bb381b_251484cuda3std3__48in_placeE
	.align		8
        /*0048*/ 	.dword	_ZN40_INTERNAL_c8ba50fb_4_k_cu_47bb381b_251484cuda3std6ranges3__45__cpo4swapE
	.align		8
        /*0050*/ 	.dword	_ZN40_INTERNAL_c8ba50fb_4_k_cu_47bb381b_251484cuda3std6ranges3__45__cpo9iter_moveE
	.align		8
        /*0058*/ 	.dword	_ZN40_INTERNAL_c8ba50fb_4_k_cu_47bb381b_251484cute7productE
	.align		8
        /*0060*/ 	.dword	_ZN40_INTERNAL_c8ba50fb_4_k_cu_47bb381b_251484cute1_E
	.align		8
        /*0068*/ 	.dword	$str$22
	.align		8
        /*0070*/ 	.dword	$str$23


//--------------------- .text._ZN7cutlass13device_kernelINS_4gemm6kernel13GemmUniversalIN4cute5tupleIJiiiiEEENS1_10collective13CollectiveMmaINS1_34MainloopSm90TmaGmmaWarpSpecializedILi4ENS5_IJNS4_1CILi1EEESB_SB_EEENS1_35KernelTmaWarpSpecializedCooperativeEEENS5_IJNSA_ILi128EEENSA_ILi256EEENSA_ILi64EEEEEENS_10bfloat16_tENS5_IJlSB_lEEESJ_NS5_IJSB_llEEENS4_8TiledMMAINS4_8MMA_AtomIJNS4_4SM904GMMA28MMA_64x256x16_F32BF16BF16_SSILNSP_5MajorE0ELSR_1ELNSP_7ScaleInE1ELSS_1EEEEEENS4_6LayoutINS5_IJNSA_ILi2EEESB_SB_EEENS5_IJSB_NSA_ILi0EEESY_EEEEENS5_IJNS4_10UnderscoreES11_S11_EEEEENS4_13SM90_TMA_LOADENS4_14ComposedLayoutINS4_7SwizzleILi3ELi4ELi3EEENS4_18smem_ptr_flag_bitsILi16EEENSV_INS5_IJNSA_ILi8EEESH_EEENS5_IJSH_SB_EEEEEEEvNS4_8identityES14_NS15_IS17_S19_NSV_INS5_IJSH_S1A_EEENS5_IJSB_SH_EEEEEEEvS1F_EENS_8epilogue10collective6detail29Sm90TmaWarpSpecializedAdapterINS1M_15DefaultEpilogueISJ_SK_SK_NS1L_6thread17LinearCombinationISJ_Li1EffLNS1Q_9ScaleType4KindE0ELNS_15FloatRoundStyleE2ESJ_EENS1_15EpilogueDefaultEEEEEvvEEEEvNT_6ParamsE --------------------------
	.section	.text._ZN7cutlass13device_kernelINS_4gemm6kernel13GemmUniversalIN4cute5tupleIJiiiiEEENS1_10collective13CollectiveMmaINS1_34MainloopSm90TmaGmmaWarpSpecializedILi4ENS5_IJNS4_1CILi1EEESB_SB_EEENS1_35KernelTmaWarpSpecializedCooperativeEEENS5_IJNSA_ILi128EEENSA_ILi256EEENSA_ILi64EEEEEENS_10bfloat16_tENS5_IJlSB_lEEESJ_NS5_IJSB_llEEENS4_8TiledMMAINS4_8MMA_AtomIJNS4_4SM904GMMA28MMA_64x256x16_F32BF16BF16_SSILNSP_5MajorE0ELSR_1ELNSP_7ScaleInE1ELSS_1EEEEEENS4_6LayoutINS5_IJNSA_ILi2EEESB_SB_EEENS5_IJSB_NSA_ILi0EEESY_EEEEENS5_IJNS4_10UnderscoreES11_S11_EEEEENS4_13SM90_TMA_LOADENS4_14ComposedLayoutINS4_7SwizzleILi3ELi4ELi3EEENS4_18smem_ptr_flag_bitsILi16EEENSV_INS5_IJNSA_ILi8EEESH_EEENS5_IJSH_SB_EEEEEEEvNS4_8identityES14_NS15_IS17_S19_NSV_INS5_IJSH_S1A_EEENS5_IJSB_SH_EEEEEEEvS1F_EENS_8epilogue10collective6detail29Sm90TmaWarpSpecializedAdapterINS1M_15DefaultEpilogueISJ_SK_SK_NS1L_6thread17LinearCombinationISJ_Li1EffLNS1Q_9ScaleType4KindE0ELNS_15FloatRoundStyleE2ESJ_EENS1_15EpilogueDefaultEEEEEvvEEEEvNT_6ParamsE,"ax",@progbits
	.align	128
.text._ZN7cutlass13device_kernelINS_4gemm6kernel13GemmUniversalIN4cute5tupleIJiiiiEEENS1_10collective13CollectiveMmaINS1_34MainloopSm90TmaGmmaWarpSpecializedILi4ENS5_IJNS4_1CILi1EEESB_SB_EEENS1_35KernelTmaWarpSpecializedCooperativeEEENS5_IJNSA_ILi128EEENSA_ILi256EEENSA_ILi64EEEEEENS_10bfloat16_tENS5_IJlSB_lEEESJ_NS5_IJSB_llEEENS4_8TiledMMAINS4_8MMA_AtomIJNS4_4SM904GMMA28MMA_64x256x16_F32BF16BF16_SSILNSP_5MajorE0ELSR_1ELNSP_7ScaleInE1ELSS_1EEEEEENS4_6LayoutINS5_IJNSA_ILi2EEESB_SB_EEENS5_IJSB_NSA_ILi0EEESY_EEEEENS5_IJNS4_10UnderscoreES11_S11_EEEEENS4_13SM90_TMA_LOADENS4_14ComposedLayoutINS4_7SwizzleILi3ELi4ELi3EEENS4_18smem_ptr_flag_bitsILi16EEENSV_INS5_IJNSA_ILi8EEESH_EEENS5_IJSH_SB_EEEEEEEvNS4_8identityES14_NS15_IS17_S19_NSV_INS5_IJSH_S1A_EEENS5_IJSB_SH_EEEEEEEvS1F_EENS_8epilogue10collective6detail29Sm90TmaWarpSpecializedAdapterINS1M_15DefaultEpilogueISJ_SK_SK_NS1L_6thread17LinearCombinationISJ_Li1EffLNS1Q_9ScaleType4KindE0ELNS_15FloatRoundStyleE2ESJ_EENS1_15EpilogueDefaultEEEEEvvEEEEvNT_6ParamsE:
        .type           _ZN7cutlass13device_kernelINS_4gemm6kernel13GemmUniversalIN4cute5tupleIJiiiiEEENS1_10collective13CollectiveMmaINS1_34MainloopSm90TmaGmmaWarpSpecializedILi4ENS5_IJNS4_1CILi1EEESB_SB_EEENS1_35KernelTmaWarpSpecializedCooperativeEEENS5_IJNSA_ILi128EEENSA_ILi256EEENSA_ILi64EEEEEENS_10bfloat16_tENS5_IJlSB_lEEESJ_NS5_IJSB_llEEENS4_8TiledMMAINS4_8MMA_AtomIJNS4_4SM904GMMA28MMA_64x256x16_F32BF16BF16_SSILNSP_5MajorE0ELSR_1ELNSP_7ScaleInE1ELSS_1EEEEEENS4_6LayoutINS5_IJNSA_ILi2EEESB_SB_EEENS5_IJSB_NSA_ILi0EEESY_EEEEENS5_IJNS4_10UnderscoreES11_S11_EEEEENS4_13SM90_TMA_LOADENS4_14ComposedLayoutINS4_7SwizzleILi3ELi4ELi3EEENS4_18smem_ptr_flag_bitsILi16EEENSV_INS5_IJNSA_ILi8EEESH_EEENS5_IJSH_SB_EEEEEEEvNS4_8identityES14_NS15_IS17_S19_NSV_INS5_IJSH_S1A_EEENS5_IJSB_SH_EEEEEEEvS1F_EENS_8epilogue10collective6detail29Sm90TmaWarpSpecializedAdapterINS1M_15DefaultEpilogueISJ_SK_SK_NS1L_6thread17LinearCombinationISJ_Li1EffLNS1Q_9ScaleType4KindE0ELNS_15FloatRoundStyleE2ESJ_EENS1_15EpilogueDefaultEEEEEvvEEEEvNT_6ParamsE,@function
        .size           _ZN7cutlass13device_kernelINS_4gemm6kernel13GemmUniversalIN4cute5tupleIJiiiiEEENS1_10collective13CollectiveMmaINS1_34MainloopSm90TmaGmmaWarpSpecializedILi4ENS5_IJNS4_1CILi1EEESB_SB_EEENS1_35KernelTmaWarpSpecializedCooperativeEEENS5_IJNSA_ILi128EEENSA_ILi256EEENSA_ILi64EEEEEENS_10bfloat16_tENS5_IJlSB_lEEESJ_NS5_IJSB_llEEENS4_8TiledMMAINS4_8MMA_AtomIJNS4_4SM904GMMA28MMA_64x256x16_F32BF16BF16_SSILNSP_5MajorE0ELSR_1ELNSP_7ScaleInE1ELSS_1EEEEEENS4_6LayoutINS5_IJNSA_ILi2EEESB_SB_EEENS5_IJSB_NSA_ILi0EEESY_EEEEENS5_IJNS4_10UnderscoreES11_S11_EEEEENS4_13SM90_TMA_LOADENS4_14ComposedLayoutINS4_7SwizzleILi3ELi4ELi3EEENS4_18smem_ptr_flag_bitsILi16EEENSV_INS5_IJNSA_ILi8EEESH_EEENS5_IJSH_SB_EEEEEEEvNS4_8identityES14_NS15_IS17_S19_NSV_INS5_IJSH_S1A_EEENS5_IJSB_SH_EEEEEEEvS1F_EENS_8epilogue10collective6detail29Sm90TmaWarpSpecializedAdapterINS1M_15DefaultEpilogueISJ_SK_SK_NS1L_6thread17LinearCombinationISJ_Li1EffLNS1Q_9ScaleType4KindE0ELNS_15FloatRoundStyleE2ESJ_EENS1_15EpilogueDefaultEEEEEvvEEEEvNT_6ParamsE,(.L_x_322 - _ZN7cutlass13device_kernelINS_4gemm6kernel13GemmUniversalIN4cute5tupleIJiiiiEEENS1_10collective13CollectiveMmaINS1_34MainloopSm90TmaGmmaWarpSpecializedILi4ENS5_IJNS4_1CILi1EEESB_SB_EEENS1_35KernelTmaWarpSpecializedCooperativeEEENS5_IJNSA_ILi128EEENSA_ILi256EEENSA_ILi64EEEEEENS_10bfloat16_tENS5_IJlSB_lEEESJ_NS5_IJSB_llEEENS4_8TiledMMAINS4_8MMA_AtomIJNS4_4SM904GMMA28MMA_64x256x16_F32BF16BF16_SSILNSP_5MajorE0ELSR_1ELNSP_7ScaleInE1ELSS_1EEEEEENS4_6LayoutINS5_IJNSA_ILi2EEESB_SB_EEENS5_IJSB_NSA_ILi0EEESY_EEEEENS5_IJNS4_10UnderscoreES11_S11_EEEEENS4_13SM90_TMA_LOADENS4_14ComposedLayoutINS4_7SwizzleILi3ELi4ELi3EEENS4_18smem_ptr_flag_bitsILi16EEENSV_INS5_IJNSA_ILi8EEESH_EEENS5_IJSH_SB_EEEEEEEvNS4_8identityES14_NS15_IS17_S19_NSV_INS5_IJSH_S1A_EEENS5_IJSB_SH_EEEEEEEvS1F_EENS_8epilogue10collective6detail29Sm90TmaWarpSpecializedAdapterINS1M_15DefaultEpilogueISJ_SK_SK_NS1L_6thread17LinearCombinationISJ_Li1EffLNS1Q_9ScaleType4KindE0ELNS_15FloatRoundStyleE2ESJ_EENS1_15EpilogueDefaultEEEEEvvEEEEvNT_6ParamsE)
        .other          _ZN7cutlass13device_kernelINS_4gemm6kernel13GemmUniversalIN4cute5tupleIJiiiiEEENS1_10collective13CollectiveMmaINS1_34MainloopSm90TmaGmmaWarpSpecializedILi4ENS5_IJNS4_1CILi1EEESB_SB_EEENS1_35KernelTmaWarpSpecializedCooperativeEEENS5_IJNSA_ILi128EEENSA_ILi256EEENSA_ILi64EEEEEENS_10bfloat16_tENS5_IJlSB_lEEESJ_NS5_IJSB_llEEENS4_8TiledMMAINS4_8MMA_AtomIJNS4_4SM904GMMA28MMA_64x256x16_F32BF16BF16_SSILNSP_5MajorE0ELSR_1ELNSP_7ScaleInE1ELSS_1EEEEEENS4_6LayoutINS5_IJNSA_ILi2EEESB_SB_EEENS5_IJSB_NSA_ILi0EEESY_EEEEENS5_IJNS4_10UnderscoreES11_S11_EEEEENS4_13SM90_TMA_LOADENS4_14ComposedLayoutINS4_7SwizzleILi3ELi4ELi3EEENS4_18smem_ptr_flag_bitsILi16EEENSV_INS5_IJNSA_ILi8EEESH_EEENS5_IJSH_SB_EEEEEEEvNS4_8identityES14_NS15_IS17_S19_NSV_INS5_IJSH_S1A_EEENS5_IJSB_SH_EEEEEEEvS1F_EENS_8epilogue10collective6detail29Sm90TmaWarpSpecializedAdapterINS1M_15DefaultEpilogueISJ_SK_SK_NS1L_6thread17LinearCombinationISJ_Li1EffLNS1Q_9ScaleType4KindE0ELNS_15FloatRoundStyleE2ESJ_EENS1_15EpilogueDefaultEEEEEvvEEEEvNT_6ParamsE,@"STO_CUDA_ENTRY STV_DEFAULT"
_ZN7cutlass13device_kernelINS_4gemm6kernel13GemmUniversalIN4cute5tupleIJiiiiEEENS1_10collective13CollectiveMmaINS1_34MainloopSm90TmaGmmaWarpSpecializedILi4ENS5_IJNS4_1CILi1EEESB_SB_EEENS1_35KernelTmaWarpSpecializedCooperativeEEENS5_IJNSA_ILi128EEENSA_ILi256EEENSA_ILi64EEEEEENS_10bfloat16_tENS5_IJlSB_lEEESJ_NS5_IJSB_llEEENS4_8TiledMMAINS4_8MMA_AtomIJNS4_4SM904GMMA28MMA_64x256x16_F32BF16BF16_SSILNSP_5MajorE0ELSR_1ELNSP_7ScaleInE1ELSS_1EEEEEENS4_6LayoutINS5_IJNSA_ILi2EEESB_SB_EEENS5_IJSB_NSA_ILi0EEESY_EEEEENS5_IJNS4_10UnderscoreES11_S11_EEEEENS4_13SM90_TMA_LOADENS4_14ComposedLayoutINS4_7SwizzleILi3ELi4ELi3EEENS4_18smem_ptr_flag_bitsILi16EEENSV_INS5_IJNSA_ILi8EEESH_EEENS5_IJSH_SB_EEEEEEEvNS4_8identityES14_NS15_IS17_S19_NSV_INS5_IJSH_S1A_EEENS5_IJSB_SH_EEEEEEEvS1F_EENS_8epilogue10collective6detail29Sm90TmaWarpSpecializedAdapterINS1M_15DefaultEpilogueISJ_SK_SK_NS1L_6thread17LinearCombinationISJ_Li1EffLNS1Q_9ScaleType4KindE0ELNS_15FloatRoundStyleE2ESJ_EENS1_15EpilogueDefaultEEEEEvvEEEEvNT_6ParamsE:
[----:B------:R-:W0:Y:S01]  /*0000*/  LDC R1, c[0x0][0x28] ;  /* 0x00000a00ff017b82 */ /* 0x000e220000000800 */
[----:B------:R-:W1:Y:S01]  /*0010*/  S2R R18, SR_TID.X ;  /* 0x0000000000127919 */ /* 0x000e620000002100 */
[----:B------:R-:W-:Y:S01]  /*0020*/  ELECT P0, URZ, PT ;  /* 0x00000000003f782f */ /* 0x000fe20003800000 */
[----:B------:R-:W-:Y:S01]  /*0030*/  BSSY B0, `(.L_x_0) ;  /* 0x000000f000007945 */ /* 0x000fe20003800000 */
[--C-:B-1----:R-:W-:Y:S02]  /*0040*/  SHF.R.U32.HI R0, RZ, 0x5, R18.reuse ;  /* 0x00000005ff007819 */ /* 0x102fe40000011612 */
[----:B------:R-:W-:-:S03]  /*0050*/  SHF.R.U32.HI R22, RZ, 0x7, R18 ;  /* 0x00000007ff167819 */ /* 0x000fc60000011612 */
[----:B------:R-:W1:Y:S04]  /*0060*/  SHFL.IDX PT, R5, R0, RZ, 0x1f ;  /* 0x00001fff00057589 */ /* 0x000e6800000e0000 */
[----:B------:R2:W3:Y:S01]  /*0070*/  SHFL.IDX PT, R8, R22, RZ, 0x1f ;  /* 0x00001fff16087589 */ /* 0x0004e200000e0000 */
[----:B-1----:R-:W-:-:S13]  /*0080*/  ISETP.NE.OR P0, PT, R5, RZ, !P0 ;  /* 0x000000ff0500720c */ /* 0x002fda0004705670 */
[----:B0-23--:R-:W-:Y:S05]  /*0090*/  @P0 BRA `(.L_x_1) ;  /* 0x0000000000200947 */ /* 0x00dfea0003800000 */
[----:B------:R-:W-:Y:S02]  /*00a0*/  ULDC.64 UR4, c[0x0][0x198] ;  /* 0x0000660000047ab9 */ /* 0x000fe40000000a00 */
[----:B------:R-:W-:Y:S02]  /*00b0*/  UIADD3 UR6, UP0, UR4, 0xf0, URZ ;  /* 0x000000f004067890 */ /* 0x000fe4000ff1e03f */
[----:B------:R-:W-:Y:S02]  /*00c0*/  UIADD3 UR4, UP1, UR4, 0x1f0, URZ ;  /* 0x000001f004047890 */ /* 0x000fe4000ff3e03f */
[----:B------:R-:W-:Y:S02]  /*00d0*/  UIADD3.X UR7, URZ, UR5, URZ, UP0, !UPT ;  /* 0x000000053f077290 */ /* 0x000fe400087fe43f */
[----:B------:R-:W-:-:S07]  /*00e0*/  UIADD3.X UR5, URZ, UR5, URZ, UP1, !UPT ;  /* 0x000000053f057290 */ /* 0x000fce0008ffe43f */
[----:B------:R0:W-:Y:S02]  /*00f0*/  UTMACCTL.PF [UR6] ;  /* 0x00000000060079b9 */ /* 0x0001e40008040000 */
[----:B------:R0:W-:Y:S02]  /*0100*/  UTMACCTL.PF [UR4] ;  /* 0x00000000040079b9 */ /* 0x0001e40008040000 */
[----:B0-----:R-:W-:Y:S01]  /*0110*/  NOP ;  /* 0x0000000000007918 */ /* 0x001fe20000000000 */
.L_x_1:
[----:B------:R-:W-:Y:S05]  /*0120*/  BSYNC B0 ;  /* 0x0000000000007941 */ /* 0x000fea0003800000 */
.L_x_0:
[----:B------:R-:W0:Y:S02]  /*0130*/  SHFL.IDX PT, R2, R0, RZ, 0x1f ;  /* 0x00001fff00027589 */ /* 0x000e2400000e0000 */
[----:B0-----:R-:W-:-:S13]  /*0140*/  ISETP.NE.AND P0, PT, R2, RZ, PT ;  /* 0x000000ff0200720c */ /* 0x001fda0003f05270 */
[----:B------:R-:W-:Y:S05]  /*0150*/  @P0 BRA `(.L_x_2) ;  /* 0x0000000000580947 */ /* 0x000fea0003800000 */
[----:B------:R-:W0:Y:S01]  /*0160*/  S2UR UR8, SR_CgaCtaId ;  /* 0x00000000000879c3 */ /* 0x000e220000008800 */
[----:B------:R-:W-:Y:S01]  /*0170*/  UMOV UR4, 0x400 ;  /* 0x0000040000047882 */ /* 0x000fe20000000000 */
[----:B------:R-:W-:Y:S01]  /*0180*/  UMOV UR5, 0x1 ;  /* 0x0000000100057882 */ /* 0x000fe20000000000 */
[----:B------:R-:W-:Y:S01]  /*0190*/  UMOV UR6, 0x100 ;  /* 0x0000010000067882 */ /* 0x000fe20000000000 */
[----:B------:R-:W-:Y:S01]  /*01a0*/  ELECT P0, URZ, PT ;  /* 0x00000000003f782f */ /* 0x000fe20003800000 */
[----:B------:R-:W-:-:S04]  /*01b0*/  UIADD3 UR6, -UR6, 0x100000, URZ ;  /* 0x0010000006067890 */ /* 0x000fc8000fffe13f */
[----:B------:R-:W-:Y:S02]  /*01c0*/  USHF.L.U32 UR7, UR6, 0xb, URZ ;  /* 0x0000000b06077899 */ /* 0x000fe4000800063f */
[----:B------:R-:W-:Y:S02]  /*01d0*/  USHF.L.U32 UR6, UR6, 0x1, URZ ;  /* 0x0000000106067899 */ /* 0x000fe4000800063f */
[----:B0-----:R-:W-:Y:S02]  /*01e0*/  ULEA UR8, UR8, UR4, 0x18 ;  /* 0x0000000408087291 */ /* 0x001fe4000f8ec03f */
[----:B------:R-:W-:-:S04]  /*01f0*/  UIADD3 UR4, -UR5, 0x100000, URZ ;  /* 0x0010000005047890 */ /* 0x000fc8000fffe13f */
[----:B------:R-:W-:Y:S02]  /*0200*/  USHF.L.U32 UR5, UR4, 0xb, URZ ;  /* 0x0000000b04057899 */ /* 0x000fe4000800063f */
[----:B------:R-:W-:Y:S01]  /*0210*/  USHF.L.U32 UR4, UR4, 0x1, URZ ;  /* 0x0000000104047899 */ /* 0x000fe2000800063f */
[----:B------:R-:W0:Y:S11]  /*0220*/  FENCE.VIEW.ASYNC.S ;  /* 0x00000000000073c6 */ /* 0x000e360000000000 */
[----:B0-----:R0:W1:Y:S01]  /*0230*/  SYNCS.EXCH.64 URZ, [UR8], UR4 ;  /* 0x00000004083f75b2 */ /* 0x0010620008000100 */
[----:B------:R0:W2:Y:S01]  /*0240*/  SYNCS.EXCH.64 URZ, [UR8+0x20], UR6 ;  /* 0x00002006083f75b2 */ /* 0x0000a20008000100 */
[----:B------:R0:W3:Y:S01]  /*0250*/  SYNCS.EXCH.64 URZ, [UR8+0x8], UR4 ;  /* 0x00000804083f75b2 */ /* 0x0000e20008000100 */
[----:B------:R0:W4:Y:S01]  /*0260*/  SYNCS.EXCH.64 URZ, [UR8+0x28], UR6 ;  /* 0x00002806083f75b2 */ /* 0x0001220008000100 */
[----:B------:R0:W0:Y:S01]  /*0270*/  SYNCS.EXCH.64 URZ, [UR8+0x10], UR4 ;  /* 0x00001004083f75b2 */ /* 0x0000220008000100 */
[----:B------:R0:W0:Y:S01]  /*0280*/  SYNCS.EXCH.64 URZ, [UR8+0x30], UR6 ;  /* 0x00003006083f75b2 */ /* 0x0000220008000100 */
[----:B------:R0:W0:Y:S01]  /*0290*/  SYNCS.EXCH.64 URZ, [UR8+0x18], UR4 ;  /* 0x00001804083f75b2 */ /* 0x0000220008000100 */
[----:B------:R0:W0:Y:S01]  /*02a0*/  SYNCS.EXCH.64 URZ, [UR8+0x38], UR6 ;  /* 0x00003806083f75b2 */ /* 0x0000220008000100 */
[----:B------:R-:W-:Y:S01]  /*02b0*/  NOP ;  /* 0x0000000000007918 */ /* 0x000fe20000000000 */
.L_x_2:
[----:B------:R-:W5:Y:S01]  /*02c0*/  SHFL.IDX PT, R0, R0, RZ, 0x1f ;  /* 0x00001fff00007589 */ /* 0x000f6200000e0000 */
[----:B------:R-:W-:Y:S01]  /*02d0*/  ELECT P0, URZ, PT ;  /* 0x00000000003f782f */ /* 0x000fe20003800000 */
[----:B------:R-:W1:Y:S01]  /*02e0*/  LDC R2, c[0x0][0x65c] ;  /* 0x00019700ff027b82 */ /* 0x000e620000000800 */
[----:B------:R-:W-:Y:S01]  /*02f0*/  SHF.R.S32.HI R6, RZ, 0x1f, R5 ;  /* 0x0000001fff067819 */ /* 0x000fe20000011405 */
[----:B------:R-:W2:Y:S01]  /*0300*/  S2R R3, SR_CTAID.Y ;  /* 0x0000000000037919 */ /* 0x000ea20000002600 */
[----:B0-----:R-:W-:Y:S01]  /*0310*/  UMOV UR4, 0x20 ;  /* 0x0000002000047882 */ /* 0x001fe20000000000 */
[----:B------:R-:W-:Y:S01]  /*0320*/  ISETP.NE.AND P2, PT, R8, RZ, PT ;  /* 0x000000ff0800720c */ /* 0x000fe20003f45270 */
[----:B------:R-:W-:Y:S01]  /*0330*/  NOP ;  /* 0x0000000000007918 */ /* 0x000fe20000000000 */
[----:B------:R-:W0:Y:S01]  /*0340*/  S2R R4, SR_CTAID.X ;  /* 0x0000000000047919 */ /* 0x000e220000002500 */
[----:B------:R-:W-:Y:S01]  /*0350*/  LEA.HI R6, R6, R5, RZ, 0x2 ;  /* 0x0000000506067211 */ /* 0x000fe200078f10ff */
[----:B------:R-:W-:Y:S01]  /*0360*/  NOP ;  /* 0x0000000000007918 */ /* 0x000fe20000000000 */
[----:B-----5:R-:W-:-:S02]  /*0370*/  ISETP.NE.OR P0, PT, R0, RZ, !P0 ;  /* 0x000000ff0000720c */ /* 0x020fc40004705670 */
[----:B-1----:R-:W-:-:S04]  /*0380*/  ISETP.NE.AND P3, PT, R2, 0x1, PT ;  /* 0x000000010200780c */ /* 0x002fc80003f65270 */
[----:B------:R-:W-:Y:S02]  /*0390*/  P2R R0, PR, RZ, 0x8 ;  /* 0x00000008ff007803 */ /* 0x000fe40000000000 */
[----:B------:R-:W-:-:S05]  /*03a0*/  LOP3.LUT R0, R6, 0xfffffffc, RZ, 0xc0, !PT ;  /* 0xfffffffc06007812 */ /* 0x000fca00078ec0ff */
[----:B------:R-:W-:Y:S01]  /*03b0*/  VOTEU.ALL UP0, P0 ;  /* 0x00000000003f7886 */ /* 0x000fe20000000000 */
[----:B------:R-:W-:Y:S01]  /*03c0*/  IMAD.IADD R0, R5, 0x1, -R0 ;  /* 0x0000000105007824 */ /* 0x000fe200078e0a00 */
[----:B------:R-:W0:Y:S01]  /*03d0*/  @P3 LDC R17, c[0x0][0x10] ;  /* 0x00000400ff113b82 */ /* 0x000e220000000800 */
[----:B------:R-:W-:Y:S01]  /*03e0*/  VOTEU.ALL UP1, P0 ;  /* 0x00000000003f7886 */ /* 0x000fe20000020000 */
[----:B--2---:R-:W-:Y:S01]  /*03f0*/  @P3 IMAD.MOV.U32 R6, RZ, RZ, R3 ;  /* 0x000000ffff063224 */ /* 0x004fe200078e0003 */
[----:B------:R-:W-:Y:S01]  /*0400*/  @!UP0 UMOV UR6, 0x400 ;  /* 0x0000040000068882 */ /* 0x000fe20000000000 */
[----:B------:R-:W-:-:S04]  /*0410*/  @!UP0 UIADD3 UR4, -UR4, 0x100000, URZ ;  /* 0x0010000004048890 */ /* 0x000fc8000fffe13f */
[----:B------:R-:W-:Y:S02]  /*0420*/  @!UP0 USHF.L.U32 UR5, UR4, 0xb, URZ ;  /* 0x0000000b04058899 */ /* 0x000fe4000800063f */
[----:B------:R-:W-:Y:S01]  /*0430*/  @!UP0 USHF.L.U32 UR4, UR4, 0x1, URZ ;  /* 0x0000000104048899 */ /* 0x000fe2000800063f */
[----:B------:R-:W-:Y:S02]  /*0440*/  @P3 IMAD.MOV.U32 R7, RZ, RZ, RZ ;  /* 0x000000ffff073224 */ /* 0x000fe400078e00ff */
[----:B------:R-:W-:Y:S01]  /*0450*/  IMAD.MOV.U32 R5, RZ, RZ, RZ ;  /* 0x000000ffff057224 */ /* 0x000fe200078e00ff */
[----:B------:R-:W1:Y:S01]  /*0460*/  @!UP0 S2UR UR7, SR_CgaCtaId ;  /* 0x00000000000789c3 */ /* 0x000e620000008800 */
[----:B------:R-:W-:-:S07]  /*0470*/  @P3 IMAD.MOV.U32 R11, RZ, RZ, RZ ;  /* 0x000000ffff0b3224 */ /* 0x000fce00078e00ff */
[----:B------:R-:W2:Y:S01]  /*0480*/  @!P3 LDC R9, c[0x0][0xc] ;  /* 0x00000300ff09bb82 */ /* 0x000ea20000000800 */
[----:B0-----:R-:W-:-:S04]  /*0490*/  @P3 IMAD.WIDE.U32 R16, R4, R17, R6 ;  /* 0x0000001104103225 */ /* 0x001fc800078e0006 */
[----:B------:R-:W-:Y:S01]  /*04a0*/  @P3 IMAD.IADD R17, R17, 0x1, R11 ;  /* 0x0000000111113824 */ /* 0x000fe200078e020b */
[----:B-1----:R-:W-:Y:S01]  /*04b0*/  @!UP0 ULEA UR6, UR7, UR6, 0x18 ;  /* 0x0000000607068291 */ /* 0x002fe2000f8ec03f */
[----:B------:R-:W-:Y:S01]  /*04c0*/  VOTEU.ALL UP0, P0 ;  /* 0x00000000003f7886 */ /* 0x000fe20000000000 */
[----:B------:R-:W-:-:S04]  /*04d0*/  ISETP.NE.AND P0, PT, R0, 0x3, PT ;  /* 0x000000030000780c */ /* 0x000fc80003f05270 */
[----:B------:R-:W-:Y:S01]  /*04e0*/  ISETP.EQ.OR P0, PT, R0, RZ, !P0 ;  /* 0x000000ff0000720c */ /* 0x000fe20004702670 */
[----:B--2---:R-:W-:-:S03]  /*04f0*/  @!P3 IMAD.WIDE.U32 R6, R9, R3, R4 ;  /* 0x000000030906b225 */ /* 0x004fc600078e0004 */
[C---:B------:R-:W-:Y:S01]  /*0500*/  ISETP.EQ.AND P0, PT, R8.reuse, RZ, P0 ;  /* 0x000000ff0800720c */ /* 0x040fe20000702270 */
[----:B------:R-:W-:Y:S01]  /*0510*/  VIADD R8, R8, 0xffffffff ;  /* 0xffffffff08087836 */ /* 0x000fe20000000000 */
[----:B------:R-:W0:Y:S02]  /*0520*/  FENCE.VIEW.ASYNC.S ;  /* 0x00000000000073c6 */ /* 0x000e240000000000 */
[----:B0-----:R0:W3:Y:S01]  /*0530*/  @!UP0 SYNCS.EXCH.64 URZ, [UR6+0x50], UR4 ;  /* 0x00005004063f85b2 */ /* 0x0010e20008000100 */
[----:B------:R-:W-:Y:S01]  /*0540*/  @!P3 IMAD.MOV.U32 R16, RZ, RZ, R6 ;  /* 0x000000ffff10b224 */ /* 0x000fe200078e0006 */
[----:B------:R-:W-:Y:S01]  /*0550*/  SEL R19, RZ, 0x1, !P0 ;  /* 0x00000001ff137807 */ /* 0x000fe20004000000 */
[----:B------:R-:W-:Y:S01]  /*0560*/  @!P3 IMAD.MOV.U32 R17, RZ, RZ, R7 ;  /* 0x000000ffff11b224 */ /* 0x000fe200078e0007 */
[----:B------:R-:W-:-:S04]  /*0570*/  ISETP.GE.U32.AND P1, PT, R8, 0x2, PT ;  /* 0x000000020800780c */ /* 0x000fc80003f26070 */
[----:B------:R-:W-:Y:S01]  /*0580*/  SEL R19, R19, 0x2, P1 ;  /* 0x0000000213137807 */ /* 0x000fe20000800000 */
[----:B------:R0:W3:Y:S01]  /*0590*/  @!UP1 SYNCS.EXCH.64 URZ, [UR6+0x58], UR4 ;  /* 0x00005804063f95b2 */ /* 0x0000e20008000100 */
[----:B------:R-:W-:Y:S01]  /*05a0*/  NOP ;  /* 0x0000000000007918 */ /* 0x000fe20000000000 */
[----:B---34-:R-:W-:Y:S06]  /*05b0*/  BAR.SYNC.DEFER_BLOCKING 0x0 ;  /* 0x0000000000007b1d */ /* 0x018fec0000010000 */
[----:B------:R-:W-:Y:S05]  /*05c0*/  @!P2 BRA `(.L_x_3) ;  /* 0x000000980068a947 */ /* 0x000fea0003800000 */
[----:B------:R-:W-:-:S13]  /*05d0*/  ISETP.GT.U32.AND P0, PT, R8, 0x1, PT ;  /* 0x000000010800780c */ /* 0x000fda0003f04070 */
[----:B0-----:R-:W-:Y:S05]  /*05e0*/  @P0 EXIT ;  /* 0x000000000000094d */ /* 0x001fea0003800000 */
[----:B------:R-:W-:Y:S01]  /*05f0*/  ULDC.64 UR4, c[0x0][0x650] ;  /* 0x0001940000047ab9 */ /* 0x000fe20000000a00 */
[----:B------:R-:W-:Y:S01]  /*0600*/  PRMT R0, RZ, 0x7610, R0 ;  /* 0x00007610ff007816 */ /* 0x000fe20000000000 */
[----:B------:R-:W-:Y:S01]  /*0610*/  IMAD.MOV.U32 R153, RZ, RZ, -0x1 ;  /* 0xffffffffff997424 */ /* 0x000fe200078e00ff */
[----:B------:R-:W-:Y:S01]  /*0620*/  ISETP.GE.U32.AND P0, PT, R16, UR4, PT ;  /* 0x0000000410007c0c */ /* 0x000fe2000bf06070 */
[----:B------:R-:W-:Y:S02]  /*0630*/  IMAD.MOV.U32 R152, RZ, RZ, -0x1 ;  /* 0xffffffffff987424 */ /* 0x000fe400078e00ff */
[----:B------:R-:W-:Y:S01]  /*0640*/  IMAD.MOV.U32 R23, RZ, RZ, -0x1 ;  /* 0xffffffffff177424 */ /* 0x000fe200078e00ff */
[----:B------:R-:W-:-:S13]  /*0650*/  ISETP.GE.U32.AND.EX P0, PT, R17, UR5, PT, P0 ;  /* 0x0000000511007c0c */ /* 0x000fda000bf06100 */
[----:B------:R-:W-:Y:S05]  /*0660*/  @P0 BRA `(.L_x_4) ;  /* 0x0000000400540947 */ /* 0x000fea0003800000 */
[----:B------:R-:W0:Y:S01]  /*0670*/  LDC.64 R14, c[0x0][0x628] ;  /* 0x00018a00ff0e7b82 */ /* 0x000e220000000a00 */
[----:B------:R-:W-:Y:S02]  /*0680*/  IMAD.MOV.U32 R6, RZ, RZ, R16 ;  /* 0x000000ffff067224 */ /* 0x000fe400078e0010 */
[----:B------:R-:W-:-:S05]  /*0690*/  IMAD.MOV.U32 R7, RZ, RZ, R17 ;  /* 0x000000ffff077224 */ /* 0x000fca00078e0011 */
[----:B------:R-:W1:Y:S08]  /*06a0*/  LDC R0, c[0x0][0x630] ;  /* 0x00018c00ff007b82 */ /* 0x000e700000000800 */
[----:B------:R-:W2:Y:S01]  /*06b0*/  LDC.64 R20, c[0x0][0x620] ;  /* 0x00018800ff147b82 */ /* 0x000ea20000000a00 */
[----:B0-----:R-:W-:-:S04]  /*06c0*/  ISETP.NE.U32.AND P0, PT, R14, RZ, PT ;  /* 0x000000ff0e00720c */ /* 0x001fc80003f05070 */
[----:B------:R-:W-:-:S13]  /*06d0*/  ISETP.NE.AND.EX P0, PT, R15, RZ, PT, P0 ;  /* 0x000000ff0f00720c */ /* 0x000fda0003f05300 */
[----:B-12---:R-:W-:Y:S05]  /*06e0*/  @!P0 BRA `(.L_x_5) ;  /* 0x0000000000288947 */ /* 0x006fea0003800000 */
[----:B------:R-:W0:Y:S02]  /*06f0*/  LDC R11, c[0x0][0x634] ;  /* 0x00018d00ff0b7b82 */ /* 0x000e240000000800 */
[----:B0-----:R-:W-:-:S05]  /*0700*/  IADD3 R11, P0, R16, R11, RZ ;  /* 0x0000000b100b7210 */ /* 0x001fca0007f1e0ff */
[----:B------:R-:W-:-:S04]  /*0710*/  IMAD.X R13, RZ, RZ, R17, P0 ;  /* 0x000000ffff0d7224 */ /* 0x000fc800000e0611 */
[----:B------:R-:W-:-:S04]  /*0720*/  IMAD.WIDE.U32 R6, R13, R14, RZ ;  /* 0x0000000e0d067225 */ /* 0x000fc800078e00ff */
[----:B------:R-:W-:-:S04]  /*0730*/  IMAD.WIDE.U32 R8, P0, R11, R15, R6 ;  /* 0x0000000f0b087225 */ /* 0x000fc80007800006 */
[----:B------:R-:W-:-:S04]  /*0740*/  IMAD.WIDE.U32 R6, R11, R14, RZ ;  /* 0x0000000e0b067225 */ /* 0x000fc800078e00ff */
[----:B------:R-:W-:Y:S01]  /*0750*/  IMAD.X R11, RZ, RZ, RZ, P0 ;  /* 0x000000ffff0b7224 */ /* 0x000fe200000e06ff */
[----:B------:R-:W-:Y:S01]  /*0760*/  IADD3 RZ, P0, R7, R8, RZ ;  /* 0x0000000807ff7210 */ /* 0x000fe20007f1e0ff */
[----:B------:R-:W-:-:S04]  /*0770*/  IMAD.MOV.U32 R10, RZ, RZ, R9 ;  /* 0x000000ffff0a7224 */ /* 0x000fc800078e0009 */
[----:B------:R-:W-:-:S08]  /*0780*/  IMAD.WIDE.U32.X R6, R13, R15, R10, P0 ;  /* 0x0000000f0d067225 */ /* 0x000fd000000e040a */
.L_x_5:
[-CC-:B------:R-:W-:Y:S01]  /*0790*/  SHF.R.U64 R23, R6, R0.reuse, R7.reuse ;  /* 0x0000000006177219 */ /* 0x180fe20000001207 */
[----:B------:R-:W0:Y:S01]  /*07a0*/  LDC R10, c[0x0][0x618] ;  /* 0x00018600ff0a7b82 */ /* 0x000e220000000800 */
[----:B------:R-:W-:Y:S01]  /*07b0*/  SHF.R.U32.HI R5, RZ, R0, R7 ;  /* 0x00000000ff057219 */ /* 0x000fe20000011607 */
[----:B------:R-:W-:Y:S01]  /*07c0*/  ULDC UR4, c[0x0][0x150] ;  /* 0x0000540000047ab9 */ /* 0x000fe20000000800 */
[----:B------:R-:W-:Y:S02]  /*07d0*/  IADD3 R9, P0, RZ, -R23, RZ ;  /* 0x80000017ff097210 */ /* 0x000fe40007f1e0ff */
[----:B------:R-:W-:-:S03]  /*07e0*/  I2FP.F32.U32 R0, R4 ;  /* 0x0000000400007245 */ /* 0x000fc60000201000 */
[----:B------:R-:W1:Y:S01]  /*07f0*/  LDC.64 R28, c[0x0][0x640] ;  /* 0x00019000ff1c7b82 */ /* 0x000e620000000a00 */
[----:B------:R-:W-:Y:S02]  /*0800*/  IMAD.X R11, RZ, RZ, ~R5, P0 ;  /* 0x000000ffff0b7224 */ /* 0x000fe400000e0e05 */
[----:B------:R-:W-:Y:S01]  /*0810*/  FMUL R0, R0, UR4 ;  /* 0x0000000400007c20 */ /* 0x000fe20008400000 */
[----:B------:R-:W-:Y:S01]  /*0820*/  IMAD.WIDE.U32 R6, R9, R20, R16 ;  /* 0x0000001409067225 */ /* 0x000fe200078e0010 */
[----:B------:R-:W-:-:S03]  /*0830*/  ULDC UR4, c[0x0][0x154] ;  /* 0x0000550000047ab9 */ /* 0x000fc60000000800 */
[----:B------:R-:W-:Y:S01]  /*0840*/  IMAD R8, R11, R20, RZ ;  /* 0x000000140b087224 */ /* 0x000fe200078e02ff */
[----:B------:R-:W2:Y:S01]  /*0850*/  LDC R5, c[0x0][0x144] ;  /* 0x00005100ff057b82 */ /* 0x000ea20000000800 */
[----:B------:R-:W3:Y:S02]  /*0860*/  F2I.U32.TRUNC.NTZ R0, R0 ;  /* 0x0000000000007305 */ /* 0x000ee4000020f000 */
[----:B------:R-:W-:-:S04]  /*0870*/  IMAD R9, R9, R21, R8 ;  /* 0x0000001509097224 */ /* 0x000fc800078e0208 */
[----:B------:R-:W-:Y:S01]  /*0880*/  IMAD.IADD R7, R7, 0x1, R9 ;  /* 0x0000000107077824 */ /* 0x000fe200078e0209 */
[----:B------:R-:W4:Y:S01]  /*0890*/  LDC R12, c[0x0][0x608] ;  /* 0x00018200ff0c7b82 */ /* 0x000f220000000800 */
[----:B------:R-:W-:-:S03]  /*08a0*/  IMAD.MOV.U32 R9, RZ, RZ, -0x1 ;  /* 0xffffffffff097424 */ /* 0x000fc600078e00ff */
[-CC-:B0-----:R-:W-:Y:S02]  /*08b0*/  SHF.R.U64 R20, R6, R10.reuse, R7.reuse ;  /* 0x0000000a06147219 */ /* 0x181fe40000001207 */
[----:B------:R-:W-:Y:S02]  /*08c0*/  I2FP.F32.U32 R6, R3 ;  /* 0x0000000300067245 */ /* 0x000fe40000201000 */
[----:B------:R-:W0:Y:S01]  /*08d0*/  LDC R26, c[0x0][0x658] ;  /* 0x00019600ff1a7b82 */ /* 0x000e220000000800 */
[----:B-1----:R-:W-:Y:S01]  /*08e0*/  ISETP.NE.U32.AND P0, PT, R28, RZ, PT ;  /* 0x000000ff1c00720c */ /* 0x002fe20003f05070 */
[----:B---3--:R-:W-:Y:S01]  /*08f0*/  IMAD.MOV R8, RZ, RZ, -R0 ;  /* 0x000000ffff087224 */ /* 0x008fe200078e0a00 */
[----:B------:R-:W-:Y:S01]  /*0900*/  SHF.R.U32.HI R7, RZ, R10, R7 ;  /* 0x0000000aff077219 */ /* 0x000fe20000011607 */
[----:B------:R-:W-:Y:S01]  /*0910*/  FMUL R6, R6, UR4 ;  /* 0x0000000406067c20 */ /* 0x000fe20008400000 */
[----:B------:R-:W-:-:S03]  /*0920*/  ISETP.NE.AND.EX P0, PT, R29, RZ, PT, P0 ;  /* 0x000000ff1d00720c */ /* 0x000fc60003f05300 */
[----:B------:R-:W1:Y:S01]  /*0930*/  LDC R14, c[0x0][0x148] ;  /* 0x00005200ff0e7b82 */ /* 0x000e620000000800 */
[----:B--2---:R-:W-:-:S07]  /*0940*/  IMAD R0, R5, R8, R4 ;  /* 0x0000000805007224 */ /* 0x004fce00078e0204 */
[----:B------:R-:W2:Y:S01]  /*0950*/  LDC R24, c[0x0][0x600] ;  /* 0x00018000ff187b82 */ /* 0x000ea20000000800 */
[-CC-:B----4-:R-:W-:Y:S02]  /*0960*/  SHF.R.U64 R30, R20, R12.reuse, R7.reuse ;  /* 0x0000000c141e7219 */ /* 0x190fe40000001207 */
[----:B------:R-:W-:Y:S01]  /*0970*/  SHF.R.U32.HI R5, RZ, R12, R7 ;  /* 0x0000000cff057219 */ /* 0x000fe20000011607 */
[----:B------:R-:W-:Y:S01]  /*0980*/  IMAD.MOV.U32 R7, RZ, RZ, 0x1 ;  /* 0x00000001ff077424 */ /* 0x000fe200078e00ff */
[----:B------:R3:W4:Y:S03]  /*0990*/  F2I.U32.TRUNC.NTZ R12, R6 ;  /* 0x00000006000c7305 */ /* 0x000726000020f000 */
[----:B------:R-:W1:Y:S01]  /*09a0*/  LDC R15, c[0x0][0x648] ;  /* 0x00019200ff0f7b82 */ /* 0x000e620000000800 */
[-C--:B0-----:R-:W-:Y:S02]  /*09b0*/  SHF.L.U32 R4, R9, R26.reuse, RZ ;  /* 0x0000001a09047219 */ /* 0x081fe400000006ff */
[----:B------:R-:W-:-:S02]  /*09c0*/  SHF.R.U64 R32, R30, R26, R5 ;  /* 0x0000001a1e207219 */ /* 0x000fc40000001205 */
[----:B------:R-:W-:Y:S02]  /*09d0*/  LOP3.LUT R11, RZ, R4, RZ, 0x33, !PT ;  /* 0x00000004ff0b7212 */ /* 0x000fe400078e33ff */
[-C--:B------:R-:W-:Y:S01]  /*09e0*/  SHF.R.U32.HI R5, RZ, R26.reuse, R5 ;  /* 0x0000001aff057219 */ /* 0x080fe20000011605 */
[----:B------:R-:W0:Y:S01]  /*09f0*/  LDC R21, c[0x0][0x638] ;  /* 0x00018e00ff157b82 */ /* 0x000e220000000800 */
[----:B------:R-:W-:Y:S01]  /*0a00*/  SHF.L.U32 R10, R7, R26, RZ ;  /* 0x0000001a070a7219 */ /* 0x000fe200000006ff */
[----:B------:R-:W-:-:S06]  /*0a10*/  IMAD.MOV.U32 R4, RZ, RZ, R32 ;  /* 0x000000ffff047224 */ /* 0x000fcc00078e0020 */
[----:B------:R-:W0:Y:S01]  /*0a20*/  LDC R153, c[0x0][0x610] ;  /* 0x00018400ff997b82 */ /* 0x000e220000000800 */
[----:B---34-:R-:W-:Y:S05]  /*0a30*/  @!P0 BRA `(.L_x_6) ;  /* 0x0000000000288947 */ /* 0x018fea0003800000 */
[----:B------:R-:W3:Y:S02]  /*0a40*/  LDC R9, c[0x0][0x64c] ;  /* 0x00019300ff097b82 */ /* 0x000ee40000000800 */
[----:B---3--:R-:W-:-:S05]  /*0a50*/  IADD3 R9, P0, R32, R9, RZ ;  /* 0x0000000920097210 */ /* 0x008fca0007f1e0ff */
        /* <DEDUP_REMOVED lines=8> */
.L_x_6:
[----:B-1----:R-:W-:Y:S01]  /*0ae0*/  SHF.R.U64 R4, R4, R15, R5 ;  /* 0x0000000f04047219 */ /* 0x002fe20000001205 */
[----:B--2---:R-:W-:Y:S01]  /*0af0*/  VIADD R5, R24, 0xffffffff ;  /* 0xffffffff18057836 */ /* 0x004fe20000000000 */
[----:B------:R-:W-:Y:S01]  /*0b00*/  LOP3.LUT R11, R30, R11, RZ, 0xc0, !PT ;  /* 0x0000000b1e0b7212 */ /* 0x000fe200078ec0ff */
[----:B------:R-:W-:Y:S02]  /*0b10*/  IMAD.MOV R12, RZ, RZ, -R12 ;  /* 0x000000ffff0c7224 */ /* 0x000fe400078e0a0c */
[----:B------:R-:W-:Y:S02]  /*0b20*/  IMAD.MOV R6, RZ, RZ, -R4 ;  /* 0x000000ffff067224 */ /* 0x000fe400078e0a04 */
[----:B------:R-:W-:Y:S01]  /*0b30*/  IMAD R11, R10, R4, R11 ;  /* 0x000000040a0b7224 */ /* 0x000fe200078e020b */
[----:B------:R-:W-:Y:S01]  /*0b40*/  LOP3.LUT R4, R20, R5, RZ, 0xc0, !PT ;  /* 0x0000000514047212 */ /* 0x000fe200078ec0ff */
[----:B------:R-:W-:Y:S02]  /*0b50*/  @P3 IMAD R0, R14, R12, R3 ;  /* 0x0000000c0e003224 */ /* 0x000fe400078e0203 */
[----:B0-----:R-:W-:-:S02]  /*0b60*/  IMAD R3, R6, R21, R32 ;  /* 0x0000001506037224 */ /* 0x001fc400078e0220 */
[----:B------:R-:W-:Y:S02]  /*0b70*/  IMAD R153, R11, R153, R0 ;  /* 0x000000990b997224 */ /* 0x000fe400078e0200 */
[----:B------:R-:W-:Y:S02]  /*0b80*/  IMAD R4, R3, R24, R4 ;  /* 0x0000001803047224 */ /* 0x000fe400078e0204 */
[----:B------:R-:W-:-:S03]  /*0b90*/  IMAD.MOV.U32 R0, RZ, RZ, 0x1 ;  /* 0x00000001ff007424 */ /* 0x000fc600078e00ff */
[----:B------:R-:W-:Y:S02]  /*0ba0*/  SEL R152, R4, R153, !P3 ;  /* 0x0000009904987207 */ /* 0x000fe40005800000 */
[----:B------:R-:W-:-:S07]  /*0bb0*/  SEL R153, R153, R4, !P3 ;  /* 0x0000000499997207 */ /* 0x000fce0005800000 */
.L_x_4:
[----:B------:R-:W-:-:S08]  /*0bc0*/  NOP ;  /* 0x0000000000007918 */ /* 0x000fd00000000000 */
[----:B------:R-:W0:Y:S02]  /*0bd0*/  USETMAXREG.TRY_ALLOC.CTAPOOL UP0, 0xe8 ;  /* 0x000000e8000079c8 */ /* 0x000e240008000600 */
[----:B0-----:R-:W-:-:S13]  /*0be0*/  PLOP3.LUT P0, PT, PT, PT, UP0, 0x80, 0x0 ;  /* 0x000000000000781c */ /* 0x001fda0003f0f008 */
[----:B------:R-:W-:Y:S05]  /*0bf0*/  @!P0 BRA `(.L_x_4) ;  /* 0xfffffffc00f08947 */ /* 0x000fea000383ffff */
[----:B------:R-:W-:Y:S01]  /*0c00*/  ULDC.64 UR4, c[0x0][0x598] ;  /* 0x0001660000047ab9 */ /* 0x000fe20000000a00 */
[----:B------:R-:W-:Y:S01]  /*0c10*/  ULDC.64 UR36, c[0x0][0x208] ;  /* 0x0000820000247ab9 */ /* 0x000fe20000000a00 */
[----:B------:R-:W-:-:S04]  /*0c20*/  ISETP.NE.U32.AND P0, PT, RZ, UR4, PT ;  /* 0x00000004ff007c0c */ /* 0x000fc8000bf05070 */
[----:B------:R-:W-:-:S13]  /*0c30*/  ISETP.NE.AND.EX P0, PT, RZ, UR5, PT, P0 ;  /* 0x00000005ff007c0c */ /* 0x000fda000bf05300 */
[----:B------:R-:W-:Y:S05]  /*0c40*/  @!P0 BRA `(.L_x_7) ;  /* 0x00000000001c8947 */ /* 0x000fea0003800000 */
[----:B------:R-:W0:Y:S02]  /*0c50*/  LDC.64 R4, c[0x0][0x598] ;  /* 0x00016600ff047b82 */ /* 0x000e240000000a00 */
[----:B0-----:R-:W2:Y:S02]  /*0c60*/  LDG.E.64 R4, desc[UR36][R4.64] ;  /* 0x0000002404047981 */ /* 0x001ea4000c1e1b00 */
[----:B--2---:R-:W-:-:S04]  /*0c70*/  ISETP.NE.U32.AND P0, PT, R4, RZ, PT ;  /* 0x000000ff0400720c */ /* 0x004fc80003f05070 */
[----:B------:R-:W-:-:S13]  /*0c80*/  ISETP.NE.AND.EX P0, PT, R5, RZ, PT, P0 ;  /* 0x000000ff0500720c */ /* 0x000fda0003f05300 */
[----:B------:R-:W-:Y:S05]  /*0c90*/  @!P0 BRA `(.L_x_7) ;  /* 0x0000000000088947 */ /* 0x000fea0003800000 */
[----:B------:R0:W5:Y:S01]  /*0ca0*/  LD.E R154, desc[UR36][R4.64] ;  /* 0x00000024049a7980 */ /* 0x000162000c101900 */
[----:B------:R-:W-:Y:S05]  /*0cb0*/  BRA `(.L_x_8) ;  /* 0x0000000000247947 */ /* 0x000fea0003800000 */
.L_x_7:
[----:B------:R-:W-:Y:S02]  /*0cc0*/  ULDC.64 UR4, c[0x0][0x588] ;  /* 0x0001620000047ab9 */ /* 0x000fe40000000a00 */
[----:B------:R-:W-:-:S04]  /*0cd0*/  ISETP.NE.U32.AND P0, PT, RZ, UR4, PT ;  /* 0x00000004ff007c0c */ /* 0x000fc8000bf05070 */
[----:B------:R-:W-:-:S13]  /*0ce0*/  ISETP.NE.AND.EX P0, PT, RZ, UR5, PT, P0 ;  /* 0x00000005ff007c0c */ /* 0x000fda000bf05300 */
[----:B------:R-:W-:Y:S05]  /*0cf0*/  @!P0 BRA `(.L_x_9) ;  /* 0x00000000000c8947 */ /* 0x000fea0003800000 */
[----:B------:R-:W0:Y:S02]  /*0d00*/  LDC.64 R154, c[0x0][0x588] ;  /* 0x00016200ff9a7b82 */ /* 0x000e240000000a00 */
[----:B0-----:R1:W5:Y:S01]  /*0d10*/  LDG.E R154, desc[UR36][R154.64] ;  /* 0x000000249a9a7981 */ /* 0x001362000c1e1900 */
[----:B------:R-:W-:Y:S05]  /*0d20*/  BRA `(.L_x_8) ;  /* 0x0000000000087947 */ /* 0x000fea0003800000 */
.L_x_9:
[----:B------:R-:W-:Y:S02]  /*0d30*/  ULDC UR4, c[0x0][0x580] ;  /* 0x0001600000047ab9 */ /* 0x000fe40000000800 */
[----:B------:R-:W-:-:S07]  /*0d40*/  IMAD.U32 R154, RZ, RZ, UR4 ;  /* 0x00000004ff9a7e24 */ /* 0x000fce000f8e00ff */
.L_x_8:
[----:B------:R-:W-:Y:S02]  /*0d50*/  ULDC.64 UR4, c[0x0][0x5a0] ;  /* 0x0001680000047ab9 */ /* 0x000fe40000000a00 */
[----:B------:R-:W-:-:S04]  /*0d60*/  ISETP.NE.U32.AND P0, PT, RZ, UR4, PT ;  /* 0x00000004ff007c0c */ /* 0x000fc8000bf05070 */
[----:B------:R-:W-:-:S13]  /*0d70*/  ISETP.NE.AND.EX P0, PT, RZ, UR5, PT, P0 ;  /* 0x00000005ff007c0c */ /* 0x000fda000bf05300 */
[----:B------:R-:W-:Y:S05]  /*0d80*/  @!P0 BRA `(.L_x_10) ;  /* 0x00000000001c8947 */ /* 0x000fea0003800000 */
[----:B0-----:R-:W0:Y:S02]  /*0d90*/  LDC.64 R4, c[0x0][0x5a0] ;  /* 0x00016800ff047b82 */ /* 0x001e240000000a00 */
[----:B0-----:R-:W2:Y:S02]  /*0da0*/  LDG.E.64 R4, desc[UR36][R4.64] ;  /* 0x0000002404047981 */ /* 0x001ea4000c1e1b00 */
[----:B--2---:R-:W-:-:S04]  /*0db0*/  ISETP.NE.U32.AND P0, PT, R4, RZ, PT ;  /* 0x000000ff0400720c */ /* 0x004fc80003f05070 */
[----:B------:R-:W-:-:S13]  /*0dc0*/  ISETP.NE.AND.EX P0, PT, R5, RZ, PT, P0 ;  /* 0x000000ff0500720c */ /* 0x000fda0003f05300 */
[----:B------:R-:W-:Y:S05]  /*0dd0*/  @!P0 BRA `(.L_x_10) ;  /* 0x0000000000088947 */ /* 0x000fea0003800000 */
[----:B-1----:R0:W5:Y:S01]  /*0de0*/  LD.E R155, desc[UR36][R4.64] ;  /* 0x00000024049b7980 */ /* 0x002162000c101900 */
[----:B------:R-:W-:Y:S05]  /*0df0*/  BRA `(.L_x_11) ;  /* 0x0000000000247947 */ /* 0x000fea0003800000 */
.L_x_10:
[----:B------:R-:W-:Y:S02]  /*0e00*/  ULDC.64 UR4, c[0x0][0x590] ;  /* 0x0001640000047ab9 */ /* 0x000fe40000000a00 */
[----:B------:R-:W-:-:S04]  /*0e10*/  ISETP.NE.U32.AND P0, PT, RZ, UR4, PT ;  /* 0x00000004ff007c0c */ /* 0x000fc8000bf05070 */
[----:B------:R-:W-:-:S13]  /*0e20*/  ISETP.NE.AND.EX P0, PT, RZ, UR5, PT, P0 ;  /* 0x00000005ff007c0c */ /* 0x000fda000bf05300 */
[----:B------:R-:W-:Y:S05]  /*0e30*/  @!P0 BRA `(.L_x_12) ;  /* 0x00000000000c8947 */ /* 0x000fea0003800000 */
[----:B0-----:R-:W1:Y:S02]  /*0e40*/  LDC.64 R4, c[0x0][0x590] ;  /* 0x00016400ff047b82 */ /* 0x001e640000000a00 */
[----:B-1----:R1:W5:Y:S01]  /*0e50*/  LDG.E R155, desc[UR36][R4.64] ;  /* 0x00000024049b7981 */ /* 0x002362000c1e1900 */
[----:B------:R-:W-:Y:S05]  /*0e60*/  BRA `(.L_x_11) ;  /* 0x0000000000087947 */ /* 0x000fea0003800000 */
.L_x_12:
[----:B------:R-:W-:Y:S02]  /*0e70*/  ULDC UR4, c[0x0][0x584] ;  /* 0x0001610000047ab9 */ /* 0x000fe40000000800 */
[----:B-1----:R-:W-:-:S07]  /*0e80*/  IMAD.U32 R155, RZ, RZ, UR4 ;  /* 0x00000004ff9b7e24 */ /* 0x002fce000f8e00ff */
.L_x_11:
[----:B------:R-:W-:-:S13]  /*0e90*/  LOP3.LUT P0, RZ, R0, 0xff, RZ, 0xc0, !PT ;  /* 0x000000ff00ff7812 */ /* 0x000fda000780c0ff */
[----:B------:R-:W-:Y:S05]  /*0ea0*/  @!P0 EXIT ;  /* 0x000000000000894d */ /* 0x000fea0003800000 */
[----:B------:R-:W-:Y:S01]  /*0eb0*/  ULDC UR4, c[0x0][0x28c] ;  /* 0x0000a30000047ab9 */ /* 0x000fe20000000800 */
[----:B------:R-:W-:Y:S01]  /*0ec0*/  LOP3.LUT R158, R19, 0x1, RZ, 0xfc, !PT ;  /* 0x00000001139e7812 */ /* 0x000fe200078efcff */
[----:B------:R-:W-:Y:S01]  /*0ed0*/  UIADD3 UR4, UR4, 0x3f, URZ ;  /* 0x0000003f04047890 */ /* 0x000fe2000fffe03f */
[----:B------:R-:W-:Y:S01]  /*0ee0*/  UMOV UR38, URZ ;  /* 0x0000003f00267c82 */ /* 0x000fe20008000000 */
[----:B------:R-:W-:Y:S02]  /*0ef0*/  UMOV UR39, URZ ;  /* 0x0000003f00277c82 */ /* 0x000fe40008000000 */
[----:B------:R-:W-:-:S04]  /*0f00*/  USHF.R.S32.HI UR5, URZ, 0x1f, UR4 ;  /* 0x0000001f3f057899 */ /* 0x000fc80008011404 */
[----:B------:R-:W-:-:S04]  /*0f10*/  ULEA.HI UR5, UR5, UR4, URZ, 0x6 ;  /* 0x0000000405057291 */ /* 0x000fc8000f8f303f */
[----:B------:R-:W-:-:S12]  /*0f20*/  USHF.R.S32.HI UR40, URZ, 0x6, UR5 ;  /* 0x000000063f287899 */ /* 0x000fd80008011405 */
.L_x_286:
[----:B------:R-:W-:Y:S01]  /*0f30*/  LOP3.LUT R0, R18, 0x80, RZ, 0xc0, !PT ;  /* 0x0000008012007812 */ /* 0x000fe200078ec0ff */
[----:B--2---:R-:W2:Y:S01]  /*0f40*/  S2UR UR7, SR_CgaCtaId ;  /* 0x00000000000779c3 */ /* 0x004ea20000008800 */
[----:B------:R-:W-:Y:S02]  /*0f50*/  UMOV UR6, 0x400 ;  /* 0x0000040000067882 */ /* 0x000fe40000000000 */
[----:B------:R-:W-:-:S06]  /*0f60*/  SHF.R.U32.HI R0, RZ, 0x7, R0 ;  /* 0x00000007ff007819 */ /* 0x000fcc0000011600 */
[----:B---3--:R-:W3:Y:S01]  /*0f70*/  SHFL.IDX PT, R0, R0, RZ, 0x1f ;  /* 0x00001fff00007589 */ /* 0x008ee200000e0000 */
[----:B--2---:R-:W-:Y:S01]  /*0f80*/  ULEA UR42, UR7, UR6, 0x18 ;  /* 0x00000006072a7291 */ /* 0x004fe2000f8ec03f */
[----:B---3--:R-:W-:-:S13]  /*0f90*/  R2UR UR4, R0 ;  /* 0x00000000000472ca */ /* 0x008fda00000e0000 */
[----:B------:R-:W-:-:S04]  /*0fa0*/  ULEA.HI UR5, UR4, UR4, URZ, 0x1 ;  /* 0x0000000404057291 */ /* 0x000fc8000f8f083f */
[----:B------:R-:W-:-:S04]  /*0fb0*/  ULOP3.LUT UR5, UR5, 0x7fffe, URZ, 0xc0, !UPT ;  /* 0x0007fffe05057892 */ /* 0x000fc8000f8ec03f */
[----:B------:R-:W-:-:S03]  /*0fc0*/  UIADD3 UR5, UR4, -UR5, URZ ;  /* 0x8000000504057290 */ /* 0x000fc6000fffe03f */
[----:B------:R-:W-:Y:S01]  /*0fd0*/  ULDC UR4, c[0x0][0x28c] ;  /* 0x0000a30000047ab9 */ /* 0x000fe20000000800 */
[----:B------:R-:W-:Y:S01]  /*0fe0*/  ULEA UR5, UR5, UR42, 0xd ;  /* 0x0000002a05057291 */ /* 0x000fe2000f8e683f */
[----:B------:R-:W-:-:S03]  /*0ff0*/  ISETP.LT.AND P0, PT, RZ, UR4, PT ;  /* 0x00000004ff007c0c */ /* 0x000fc6000bf01270 */
[----:B------:R-:W-:-:S04]  /*1000*/  UIADD3 UR5, UR5, 0x100, URZ ;  /* 0x0000010005057890 */ /* 0x000fc8000fffe03f */
[----:B------:R-:W-:-:S04]  /*1010*/  USHF.R.U32.HI UR5, URZ, 0x4, UR5 ;  /* 0x000000043f057899 */ /* 0x000fc80008011605 */
[----:B------:R-:W-:Y:S02]  /*1020*/  ULOP3.LUT UR41, UR5, 0x3fff, URZ, 0xc0, !UPT ;  /* 0x00003fff05297892 */ /* 0x000fe4000f8ec03f */
[----:B-1----:R-:W-:Y:S10]  /*1030*/  @P0 BRA `(.L_x_13) ;  /* 0x0000000000400947 */ /* 0x002ff40003800000 */
[----:B------:R-:W-:Y:S01]  /*1040*/  MOV R0, 0x0 ;  /* 0x0000000000007802 */ /* 0x000fe20000000f00 */
[----:B------:R-:W-:Y:S01]  /*1050*/  ULDC.64 UR4, c[0x4][0x68] ;  /* 0x01001a0000047ab9 */ /* 0x000fe20000000a00 */
[----:B------:R-:W-:Y:S01]  /*1060*/  ULDC.64 UR6, c[0x4][0x8] ;  /* 0x0100020000067ab9 */ /* 0x000fe20000000a00 */
[----:B01----:R-:W-:Y:S01]  /*1070*/  IMAD.U32 R4, RZ, RZ, UR4 ;  /* 0x00000004ff047e24 */ /* 0x003fe2000f8e00ff */
[----:B------:R0:W1:Y:S01]  /*1080*/  LDC.64 R14, c[0x4][R0] ;  /* 0x01000000000e7b82 */ /* 0x0000620000000a00 */
[----:B------:R-:W-:Y:S01]  /*1090*/  IMAD.U32 R5, RZ, RZ, UR5 ;  /* 0x00000005ff057e24 */ /* 0x000fe2000f8e00ff */
[----:B------:R-:W-:Y:S01]  /*10a0*/  ULDC.64 UR4, c[0x4][0x70] ;  /* 0x01001c0000047ab9 */ /* 0x000fe20000000a00 */
[----:B------:R-:W-:Y:S02]  /*10b0*/  IMAD.U32 R10, RZ, RZ, UR6 ;  /* 0x00000006ff0a7e24 */ /* 0x000fe4000f8e00ff */
[----:B------:R-:W-:Y:S02]  /*10c0*/  IMAD.U32 R6, RZ, RZ, UR4 ;  /* 0x00000004ff067e24 */ /* 0x000fe4000f8e00ff */
[----:B------:R-:W-:-:S02]  /*10d0*/  IMAD.U32 R7, RZ, RZ, UR5 ;  /* 0x00000005ff077e24 */ /* 0x000fc4000f8e00ff */
[----:B------:R-:W-:Y:S02]  /*10e0*/  IMAD.U32 R11, RZ, RZ, UR7 ;  /* 0x00000007ff0b7e24 */ /* 0x000fe4000f8e00ff */
[----:B------:R-:W-:Y:S02]  /*10f0*/  IMAD.MOV.U32 R8, RZ, RZ, 0x1e1 ;  /* 0x000001e1ff087424 */ /* 0x000fe400078e00ff */
[----:B------:R-:W-:Y:S02]  /*1100*/  IMAD.MOV.U32 R12, RZ, RZ, 0x1 ;  /* 0x00000001ff0c7424 */ /* 0x000fe400078e00ff */
[----:B0-----:R-:W-:-:S07]  /*1110*/  IMAD.MOV.U32 R13, RZ, RZ, RZ ;  /* 0x000000ffff0d7224 */ /* 0x001fce00078e00ff */
[----:B------:R-:W-:-:S07]  /*1120*/  LEPC R20, `(.L_x_13) ;  /* 0x000000001014794e */ /* 0x000fce0000000000 */
[----:B-1---5:R-:W-:Y:S05]  /*1130*/  CALL.ABS.NOINC R14 ;  /* 0x000000000e007343 */ /* 0x022fea0003c00000 */
.L_x_13:
[----:B------:R-:W-:-:S13]  /*1140*/  ISETP.NE.AND P0, PT, R158, 0x3, PT ;  /* 0x000000039e00780c */ /* 0x000fda0003f05270 */
[----:B------:R-:W-:Y:S05]  /*1150*/  @!P0 BRA `(.L_x_14) ;  /* 0x0000000000048947 */ /* 0x000fea0003800000 */
[----:B------:R-:W-:Y:S01]  /*1160*/  BPT.TRAP 0x1 ;  /* 0x000000040000795c */ /* 0x000fe20000300000 */
.L_x_14:
[----:B------:R-:W-:Y:S02]  /*1170*/  IMAD.U32 R3, RZ, RZ, UR39 ;  /* 0x00000027ff037e24 */ /* 0x000fe4000f8e00ff */
[----:B------:R-:W-:-:S03]  /*1180*/  IMAD.U32 R0, RZ, RZ, UR38 ;  /* 0x00000026ff007e24 */ /* 0x000fc6000f8e00ff */
[----:B------:R-:W-:Y:S02]  /*1190*/  LEA R3, R3, UR42, 0x3 ;  /* 0x0000002a03037c11 */ /* 0x000fe4000f8e18ff */
[----:B------:R-:W-:-:S04]  /*11a0*/  SHF.L.U32 R0, R0, 0x1f, RZ ;  /* 0x0000001f00007819 */ /* 0x000fc800000006ff */
[----:B------:R2:W3:Y:S01]  /*11b0*/  SYNCS.PHASECHK.TRANS64.TRYWAIT P1, [R3+URZ], R0 ;  /* 0x00000000030075a7 */ /* 0x0004e2000802017f */
[----:B------:R-:W-:Y:S05]  /*11c0*/  @!P0 BRA `(.L_x_15) ;  /* 0x0000000000048947 */ /* 0x000fea0003800000 */
[----:B------:R-:W-:Y:S01]  /*11d0*/  BPT.TRAP 0x1 ;  /* 0x000000040000795c */ /* 0x000fe20000300000 */
.L_x_15:
[----:B---3--:R-:W-:Y:S05]  /*11e0*/  @P1 BRA `(.L_x_16) ;  /* 0x0000000000081947 */ /* 0x008fea0003800000 */
[----:B------:R-:W3:Y:S02]  /*11f0*/  SYNCS.PHASECHK.TRANS64.TRYWAIT P1, [R3+URZ], R0 ;  /* 0x00000000030075a7 */ /* 0x000ee4000802017f */
[----:B---3--:R-:W-:Y:S05]  /*1200*/  @!P1 BRA `(.L_x_17) ;  /* 0x000000a400409947 */ /* 0x008fea0003800000 */
.L_x_16:
[----:B------:R-:W-:-:S04]  /*1210*/  UISETP.LT.AND UP0, UPT, UR40, 0x1, UPT ;  /* 0x000000012800788c */ /* 0x000fc8000bf01270 */
[----:B------:R-:W-:-:S04]  /*1220*/  USEL UR4, UR40, 0x1, UP0 ;  /* 0x0000000128047887 */ /* 0x000fc80008000000 */
[----:B------:R-:W-:-:S06]  /*1230*/  UIADD3 UR4, UR40, -UR4, URZ ;  /* 0x8000000428047290 */ /* 0x000fcc000fffe03f */
[----:B--23--:R-:W-:Y:S01]  /*1240*/  IMAD.U32 R0, RZ, RZ, UR4 ;  /* 0x00000004ff007e24 */ /* 0x00cfe2000f8e00ff */
[----:B------:R-:W-:Y:S05]  /*1250*/  WARPSYNC.ALL ;  /* 0x0000000000007948 */ /* 0x000fea0003800000 */
[----:B------:R-:W-:Y:S01]  /*1260*/  ISETP.GE.AND P1, PT, R0, 0x1, PT ;  /* 0x000000010000780c */ /* 0x000fe20003f26270 */
[----:B------:R-:W-:Y:S01]  /*1270*/  UIADD3 UR4, UR42, 0x10100, URZ ;  /* 0x000101002a047890 */ /* 0x000fe2000fffe03f */
[----:B------:R-:W-:Y:S01]  /*1280*/  WARPGROUP.ARRIVE ;  /* 0x00000000000079c5 */ /* 0x000fe20000000000 */
[----:B------:R-:W-:Y:S01]  /*1290*/  UMOV UR9, 0x40000040 ;  /* 0x4000004000097882 */ /* 0x000fe20000000000 */
[----:B------:R-:W-:Y:S01]  /*12a0*/  UMOV UR11, 0x40000040 ;  /* 0x40000040000b7882 */ /* 0x000fe20000000000 */
[----:B------:R-:W-:-:S04]  /*12b0*/  USHF.R.U32.HI UR4, URZ, 0x4, UR4 ;  /* 0x000000043f047899 */ /* 0x000fc80008011604 */
[----:B------:R-:W-:Y:S02]  /*12c0*/  ULOP3.LUT UR5, UR4, 0x3fff, URZ, 0xc0, !UPT ;  /* 0x00003fff04057892 */ /* 0x000fe4000f8ec03f */
[----:B------:R-:W-:Y:S02]  /*12d0*/  ULOP3.LUT UR4, UR41, 0x10000, URZ, 0xfc, !UPT ;  /* 0x0001000029047892 */ /* 0x000fe4000f8efc3f */
[----:B------:R-:W-:Y:S02]  /*12e0*/  ULOP3.LUT UR5, UR5, 0x2000000, URZ, 0xfc, !UPT ;  /* 0x0200000005057892 */ /* 0x000fe4000f8efc3f */
[----:B------:R-:W-:Y:S02]  /*12f0*/  ULEA UR6, UR39, UR4, 0xa ;  /* 0x0000000427067291 */ /* 0x000fe4000f8e503f */
[----:B------:R-:W-:-:S05]  /*1300*/  ULEA UR7, UR39, UR5, 0xb ;  /* 0x0000000527077291 */ /* 0x000fca000f8e583f */
[----:B------:R-:W-:Y:S02]  /*1310*/  UMOV UR8, UR6 ;  /* 0x0000000600087c82 */ /* 0x000fe40008000000 */
[----:B------:R-:W-:Y:S02]  /*1320*/  UMOV UR10, UR7 ;  /* 0x00000007000a7c82 */ /* 0x000fe40008000000 */
[----:B------:R-:W-:Y:S01]  /*1330*/  HGMMA.64x256x16.F32.BF16 R24, gdesc[UR8].tnspB, RZ, !UPT, gsb0 ;  /* 0x43e00000081879f0 */ /* 0x000fe2000c0018ff */
[----:B------:R-:W-:Y:S02]  /*1340*/  UIADD3 UR8, UR6, 0x2, URZ ;  /* 0x0000000206087890 */ /* 0x000fe4000fffe03f */
[----:B------:R-:W-:Y:S01]  /*1350*/  UIADD3 UR10, UR7, 0x80, URZ ;  /* 0x00000080070a7890 */ /* 0x000fe2000fffe03f */
[----:B------:R-:W-:Y:S01]  /*1360*/  UMOV UR9, 0x40000040 ;  /* 0x4000004000097882 */ /* 0x000fe20000000000 */
[----:B------:R-:W-:Y:S01]  /*1370*/  UMOV UR11, 0x40000040 ;  /* 0x40000040000b7882 */ /* 0x000fe20000000000 */
[----:B------:R-:W-:-:S02]  /*1380*/  WARPGROUP.DEPBAR.LE gsb0, 0x0 ;  /* 0x00008000000079c5 */ /* 0x000fc40000010000 */
[----:B------:R-:W-:-:S15]  /*1390*/  WARPGROUP.ARRIVE ;  /* 0x00000000000079c5 */ /* 0x000fde0000000000 */
[----:B------:R-:W-:-:S05]  /*13a0*/  NOP ;  /* 0x0000000000007918 */ /* 0x000fca0000000000 */
[----:B------:R-:W-:Y:S01]  /*13b0*/  HGMMA.64x256x16.F32.BF16 R24, gdesc[UR8].tnspB, R24, gsb0 ;  /* 0x43e00000081879f0 */ /* 0x000fe20008001818 */
[----:B------:R-:W-:Y:S02]  /*13c0*/  UIADD3 UR8, UR6, 0x4, URZ ;  /* 0x0000000406087890 */ /* 0x000fe4000fffe03f */
[----:B------:R-:W-:Y:S01]  /*13d0*/  UIADD3 UR10, UR7, 0x100, URZ ;  /* 0x00000100070a7890 */ /* 0x000fe2000fffe03f */
[----:B------:R-:W-:Y:S01]  /*13e0*/  UMOV UR9, 0x40000040 ;  /* 0x4000004000097882 */ /* 0x000fe20000000000 */
[----:B------:R-:W-:Y:S01]  /*13f0*/  UMOV UR11, 0x40000040 ;  /* 0x40000040000b7882 */ /* 0x000fe20000000000 */
[----:B------:R-:W-:Y:S02]  /*1400*/  WARPGROUP.DEPBAR.LE gsb0, 0x0 ;  /* 0x00008000000079c5 */ /* 0x000fe40000010000 */
        /* <DEDUP_REMOVED lines=10> */
[----:B------:R-:W-:Y:S03]  /*14b0*/  HGMMA.64x256x16.F32.BF16 R24, gdesc[UR8].tnspB, R24, gsb0 ;  /* 0x43e00000081879f0 */ /* 0x000fe60008001818 */
[----:B------:R-:W-:Y:S02]  /*14c0*/  WARPGROUP.DEPBAR.LE gsb0, 0x0 ;  /* 0x00008000000079c5 */ /* 0x000fe40000010000 */
[----:B------:R-:W-:Y:S05]  /*14d0*/  @!P1 BRA `(.L_x_18) ;  /* 0x0000000400249947 */ /* 0x000fea0003800000 */
[----:B------:R-:W-:-:S04]  /*14e0*/  UIADD3 UR6, UR39, 0x1, URZ ;  /* 0x0000000127067890 */ /* 0x000fc8000fffe03f */
[----:B------:R-:W-:-:S04]  /*14f0*/  UISETP.NE.AND UP0, UPT, UR6, 0x4, UPT ;  /* 0x000000040600788c */ /* 0x000fc8000bf05270 */
[----:B------:R-:W-:Y:S02]  /*1500*/  USEL UR7, URZ, 0x1, UP0 ;  /* 0x000000013f077887 */ /* 0x000fe40008000000 */
[----:B------:R-:W-:Y:S02]  /*1510*/  USEL UR6, UR6, URZ, UP0 ;  /* 0x0000003f06067287 */ /* 0x000fe40008000000 */
[----:B------:R-:W-:-:S06]  /*1520*/  ULOP3.LUT UR7, UR38, UR7, URZ, 0x3c, !UPT ;  /* 0x0000000726077292 */ /* 0x000fcc000f8e3c3f */
[----:B01----:R-:W-:Y:S01]  /*1530*/  IMAD.U32 R5, RZ, RZ, UR7 ;  /* 0x00000007ff057e24 */ /* 0x003fe2000f8e00ff */
[----:B------:R-:W-:-:S06]  /*1540*/  UMOV UR7, UR39 ;  /* 0x0000002700077c82 */ /* 0x000fcc0008000000 */
.L_x_25:
[----:B01----:R-:W-:Y:S05]  /*1550*/  @!P0 BRA `(.L_x_19) ;  /* 0x0000000000048947 */ /* 0x003fea0003800000 */
[----:B------:R-:W-:Y:S01]  /*1560*/  BPT.TRAP 0x1 ;  /* 0x000000040000795c */ /* 0x000fe20000300000 */
.L_x_19:
[----:B------:R-:W0:Y:S01]  /*1570*/  S2UR UR9, SR_CgaCtaId ;  /* 0x00000000000979c3 */ /* 0x000e220000008800 */
[----:B------:R-:W-:Y:S01]  /*1580*/  UMOV UR8, 0x400 ;  /* 0x0000040000087882 */ /* 0x000fe20000000000 */
[----:B------:R-:W-:Y:S01]  /*1590*/  SHF.L.U32 R3, R5, 0x1f, RZ ;  /* 0x0000001f05037819 */ /* 0x000fe200000006ff */
[----:B0-----:R-:W-:-:S04]  /*15a0*/  ULEA UR14, UR9, UR8, 0x18 ;  /* 0x00000008090e7291 */ /* 0x001fc8000f8ec03f */
[----:B------:R-:W-:-:S09]  /*15b0*/  ULEA UR8, UR6, UR14, 0x3 ;  /* 0x0000000e06087291 */ /* 0x000fd2000f8e183f */
[----:B------:R0:W1:Y:S01]  /*15c0*/  SYNCS.PHASECHK.TRANS64.TRYWAIT P1, [UR8], R3 ;  /* 0x00000003ff0075a7 */ /* 0x0000620008020148 */
[----:B------:R-:W-:Y:S05]  /*15d0*/  @!P0 BRA `(.L_x_20) ;  /* 0x0000000000048947 */ /* 0x000fea0003800000 */
[----:B------:R-:W-:Y:S01]  /*15e0*/  BPT.TRAP 0x1 ;  /* 0x000000040000795c */ /* 0x000fe20000300000 */
.L_x_20:
[----:B-1----:R-:W-:Y:S05]  /*15f0*/  @P1 BRA `(.L_x_21) ;  /* 0x0000000000081947 */ /* 0x002fea0003800000 */
[----:B------:R-:W1:Y:S02]  /*1600*/  SYNCS.PHASECHK.TRANS64.TRYWAIT P1, [UR8], R3 ;  /* 0x00000003ff0075a7 */ /* 0x000e640008020148 */
[----:B-1----:R-:W-:Y:S05]  /*1610*/  @!P1 BRA `(.L_x_22) ;  /* 0x000000a000509947 */ /* 0x002fea0003800000 */
.L_x_21:
[----:B------:R-:W-:Y:S01]  /*1620*/  ULEA UR12, UR6, UR4, 0xa ;  /* 0x00000004060c7291 */ /* 0x000fe2000f8e503f */
[----:B------:R-:W-:Y:S01]  /*1630*/  WARPGROUP.ARRIVE ;  /* 0x00000000000079c5 */ /* 0x000fe20000000000 */
[----:B------:R-:W-:Y:S01]  /*1640*/  ULEA UR13, UR6, UR5, 0xb ;  /* 0x00000005060d7291 */ /* 0x000fe2000f8e583f */
[----:B------:R-:W-:Y:S01]  /*1650*/  UMOV UR9, 0x40000040 ;  /* 0x4000004000097882 */ /* 0x000fe20000000000 */
[----:B------:R-:W-:-:S03]  /*1660*/  UMOV UR11, 0x40000040 ;  /* 0x40000040000b7882 */ /* 0x000fc60000000000 */
[----:B------:R-:W-:Y:S02]  /*1670*/  UMOV UR8, UR12 ;  /* 0x0000000c00087c82 */ /* 0x000fe40008000000 */
[----:B------:R-:W-:Y:S02]  /*1680*/  UMOV UR10, UR13 ;  /* 0x0000000d000a7c82 */ /* 0x000fe40008000000 */
[----:B------:R-:W-:Y:S01]  /*1690*/  HGMMA.64x256x16.F32.BF16 R24, gdesc[UR8].tnspB, R24, gsb0 ;  /* 0x43e00000081879f0 */ /* 0x000fe20008001818 */
        /* <DEDUP_REMOVED lines=26> */
[----:B------:R-:W-:Y:S01]  /*1840*/  BPT.TRAP 0x1 ;  /* 0x000000040000795c */ /* 0x000fe20000300000 */
.L_x_23:
[----:B------:R-:W-:Y:S01]  /*1850*/  ULEA UR8, UR7, UR14, 0x3 ;  /* 0x0000000e07087291 */ /* 0x000fe2000f8e183f */
[----:B------:R-:W-:-:S03]  /*1860*/  ISETP.GT.U32.AND P1, PT, R19, 0x1, PT ;  /* 0x000000011300780c */ /* 0x000fc60003f24070 */
[----:B------:R-:W-:-:S04]  /*1870*/  UIADD3 UR8, UR8, 0x20, URZ ;  /* 0x0000002008087890 */ /* 0x000fc8000fffe03f */
[----:B------:R-:W-:-:S09]  /*1880*/  UPRMT UR8, URZ, 0x654, UR8 ;  /* 0x000006543f087896 */ /* 0x000fd20008000008 */
[----:B------:R-:W-:Y:S01]  /*1890*/  SYNCS.ARRIVE.TRANS64.RED.A1T0 RZ, [UR8], RZ ;  /* 0x000000ffffff79a7 */ /* 0x000fe20008100408 */
[----:B------:R-:W-:Y:S05]  /*18a0*/  @P1 BRA `(.L_x_24) ;  /* 0x0000000000041947 */ /* 0x000fea0003800000 */
[----:B------:R-:W-:Y:S01]  /*18b0*/  BPT.TRAP 0x1 ;  /* 0x000000040000795c */ /* 0x000fe20000300000 */
.L_x_24:
[----:B------:R-:W-:Y:S01]  /*18c0*/  UIADD3 UR6, UR6, 0x1, URZ ;  /* 0x0000000106067890 */ /* 0x000fe2000fffe03f */
[C---:B------:R-:W-:Y:S01]  /*18d0*/  ISETP.GT.AND P1, PT, R0.reuse, 0x1, PT ;  /* 0x000000010000780c */ /* 0x040fe20003f24270 */
[----:B------:R-:W-:Y:S01]  /*18e0*/  UIADD3 UR7, UR7, 0x1, URZ ;  /* 0x0000000107077890 */ /* 0x000fe2000fffe03f */
[----:B------:R-:W-:Y:S01]  /*18f0*/  VIADD R0, R0, 0xffffffff ;  /* 0xffffffff00007836 */ /* 0x000fe20000000000 */
[----:B------:R-:W-:Y:S02]  /*1900*/  UISETP.NE.AND UP0, UPT, UR6, 0x4, UPT ;  /* 0x000000040600788c */ /* 0x000fe4000bf05270 */
[----:B------:R-:W-:Y:S02]  /*1910*/  UISETP.NE.AND UP1, UPT, UR7, 0x4, UPT ;  /* 0x000000040700788c */ /* 0x000fe4000bf25270 */
[----:B------:R-:W-:Y:S02]  /*1920*/  USEL UR8, URZ, 0x1, UP0 ;  /* 0x000000013f087887 */ /* 0x000fe40008000000 */
[----:B------:R-:W-:-:S02]  /*1930*/  USEL UR6, UR6, URZ, UP0 ;  /* 0x0000003f06067287 */ /* 0x000fc40008000000 */
[----:B------:R-:W-:Y:S02]  /*1940*/  USEL UR7, UR7, URZ, UP1 ;  /* 0x0000003f07077287 */ /* 0x000fe40008800000 */
[----:B------:R-:W-:Y:S01]  /*1950*/  LOP3.LUT R5, R5, UR8, RZ, 0x3c, !PT ;  /* 0x0000000805057c12 */ /* 0x000fe2000f8e3cff */
[----:B------:R-:W-:Y:S09]  /*1960*/  @P1 BRA `(.L_x_25) ;  /* 0xfffffff800f81947 */ /* 0x000ff2000383ffff */
.L_x_18:
[----:B------:R-:W2:Y:S02]  /*1970*/  LDC R0, c[0x0][0x28c] ;  /* 0x0000a300ff007b82 */ /* 0x000ea40000000800 */
[----:B--2---:R-:W-:-:S13]  /*1980*/  ISETP.GE.AND P1, PT, R0, 0x1, PT ;  /* 0x000000010000780c */ /* 0x004fda0003f26270 */
[----:B------:R-:W-:Y:S05]  /*1990*/  @!P1 BRA `(.L_x_26) ;  /* 0x0000000000409947 */ /* 0x000fea0003800000 */
[----:B------:R-:W-:Y:S05]  /*19a0*/  @!P0 BRA `(.L_x_27) ;  /* 0x0000000000048947 */ /* 0x000fea0003800000 */
[----:B------:R-:W-:Y:S01]  /*19b0*/  BPT.TRAP 0x1 ;  /* 0x000000040000795c */ /* 0x000fe20000300000 */
.L_x_27:
[----:B------:R-:W2:Y:S01]  /*19c0*/  S2UR UR6, SR_CgaCtaId ;  /* 0x00000000000679c3 */ /* 0x000ea20000008800 */
[----:B------:R-:W-:Y:S01]  /*19d0*/  UISETP.LT.AND UP0, UPT, UR40, 0x1, UPT ;  /* 0x000000012800788c */ /* 0x000fe2000bf01270 */
[----:B------:R-:W-:Y:S01]  /*19e0*/  ISETP.GT.U32.AND P0, PT, R19, 0x1, PT ;  /* 0x000000011300780c */ /* 0x000fe20003f04070 */
[----:B------:R-:W-:Y:S02]  /*19f0*/  UMOV UR5, 0x400 ;  /* 0x0000040000057882 */ /* 0x000fe40000000000 */
[----:B------:R-:W-:-:S04]  /*1a00*/  USEL UR4, UR40, 0x1, UP0 ;  /* 0x0000000128047887 */ /* 0x000fc80008000000 */
[----:B------:R-:W-:-:S04]  /*1a10*/  UIADD3 UR4, UR39, UR40, -UR4 ;  /* 0x0000002827047290 */ /* 0x000fc8000fffe804 */
[----:B------:R-:W-:-:S04]  /*1a20*/  USHF.L.U32 UR4, UR4, 0x3, URZ ;  /* 0x0000000304047899 */ /* 0x000fc8000800063f */
[----:B------:R-:W-:Y:S02]  /*1a30*/  ULOP3.LUT UR4, UR4, 0x18, URZ, 0xc0, !UPT ;  /* 0x0000001804047892 */ /* 0x000fe4000f8ec03f */
[----:B--2---:R-:W-:-:S04]  /*1a40*/  ULEA UR5, UR6, UR5, 0x18 ;  /* 0x0000000506057291 */ /* 0x004fc8000f8ec03f */
[----:B------:R-:W-:-:S04]  /*1a50*/  UIADD3 UR4, UR5, 0x20, UR4 ;  /* 0x0000002005047890 */ /* 0x000fc8000fffe004 */
[----:B------:R-:W-:-:S09]  /*1a60*/  UPRMT UR4, URZ, 0x654, UR4 ;  /* 0x000006543f047896 */ /* 0x000fd20008000004 */
[----:B------:R-:W-:Y:S01]  /*1a70*/  SYNCS.ARRIVE.TRANS64.RED.A1T0 RZ, [UR4], RZ ;  /* 0x000000ffffff79a7 */ /* 0x000fe20008100404 */
[----:B------:R-:W-:Y:S05]  /*1a80*/  @P0 BRA `(.L_x_26) ;  /* 0x0000000000040947 */ /* 0x000fea0003800000 */
[----:B------:R-:W-:Y:S01]  /*1a90*/  BPT.TRAP 0x1 ;  /* 0x000000040000795c */ /* 0x000fe20000300000 */
.L_x_26:
[----:B------:R-:W2:Y:S01]  /*1aa0*/  LDC R7, c[0x0][0x288] ;  /* 0x0000a200ff077b82 */ /* 0x000ea20000000800 */
[----:B01----:R-:W-:Y:S01]  /*1ab0*/  SHF.R.U32.HI R3, RZ, 0x2, R18 ;  /* 0x00000002ff037819 */ /* 0x003fe20000011612 */
[----:B------:R-:W-:Y:S01]  /*1ac0*/  UIADD3 UR39, UR40, UR39, URZ ;  /* 0x0000002728277290 */ /* 0x000fe2000fffe03f */
[C---:B------:R-:W-:Y:S01]  /*1ad0*/  LOP3.LUT R4, R18.reuse, 0x60, RZ, 0xc0, !PT ;  /* 0x0000006012047812 */ /* 0x040fe200078ec0ff */
[----:B------:R-:W-:Y:S01]  /*1ae0*/  ULDC UR8, c[0x0][0x284] ;  /* 0x0000a10000087ab9 */ /* 0x000fe20000000800 */
[----:B------:R-:W-:Y:S01]  /*1af0*/  LOP3.LUT R3, R3, 0x7, RZ, 0xc0, !PT ;  /* 0x0000000703037812 */ /* 0x000fe200078ec0ff */
[----:B------:R-:W-:Y:S01]  /*1b00*/  USHF.R.U32.HI UR4, URZ, 0x2, UR39 ;  /* 0x000000023f047899 */ /* 0x000fe20008011627 */
[----:B------:R-:W-:Y:S01]  /*1b10*/  SHF.R.U32.HI R10, RZ, 0x1, R4 ;  /* 0x00000001ff0a7819 */ /* 0x000fe20000011604 */
[----:B------:R-:W-:Y:S01]  /*1b20*/  IMAD.SHL.U32 R4, R18, 0x2, RZ ;  /* 0x0000000212047824 */ /* 0x000fe200078e00ff */
[----:B------:R-:W-:Y:S01]  /*1b30*/  LOP3.LUT R0, R22, 0x1, RZ, 0xc0, !PT ;  /* 0x0000000116007812 */ /* 0x000fe200078ec0ff */
[----:B------:R-:W-:Y:S01]  /*1b40*/  ULOP3.LUT UR4, UR4, 0x1, URZ, 0xc0, !UPT ;  /* 0x0000000104047892 */ /* 0x000fe2000f8ec03f */
[----:B------:R-:W-:Y:S01]  /*1b50*/  IADD3 R5, RZ, -R10, -R3 ;  /* 0x8000000aff057210 */ /* 0x000fe20007ffe803 */
[----:B------:R-:W-:Y:S01]  /*1b60*/  UISETP.GT.U32.AND UP1, UPT, UR39, 0x3, UPT ;  /* 0x000000032700788c */ /* 0x000fe2000bf24070 */
[----:B------:R-:W-:Y:S01]  /*1b70*/  LOP3.LUT R9, R4, 0x6, RZ, 0xc0, !PT ;  /* 0x0000000604097812 */ /* 0x000fe200078ec0ff */
[C---:B------:R-:W-:Y:S01]  /*1b80*/  IMAD.SHL.U32 R6, R0.reuse, 0x40, RZ ;  /* 0x0000004000067824 */ /* 0x040fe200078e00ff */
[----:B------:R-:W-:Y:S01]  /*1b90*/  UISETP.NE.U32.AND UP0, UPT, UR4, 0x1, UPT ;  /* 0x000000010400788c */ /* 0x000fe2000bf05070 */
[----:B------:R-:W-:Y:S01]  /*1ba0*/  IMAD R11, R0, -0x40, R5 ;  /* 0xffffffc0000b7824 */ /* 0x000fe200078e0205 */
[----:B------:R-:W-:Y:S01]  /*1bb0*/  LOP3.LUT R0, R18, 0x3, RZ, 0xc0, !PT ;  /* 0x0000000312007812 */ /* 0x000fe200078ec0ff */
[----:B------:R-:W-:Y:S01]  /*1bc0*/  ULDC.64 UR6, c[0x0][0x5d0] ;  /* 0x0001740000067ab9 */ /* 0x000fe20000000a00 */
[----:B------:R-:W-:Y:S01]  /*1bd0*/  PRMT R8, R9, 0x6540, R152 ;  /* 0x0000654009087816 */ /* 0x000fe20000000098 */
[----:B------:R-:W-:Y:S01]  /*1be0*/  IMAD.SHL.U32 R152, R152, 0x100, RZ ;  /* 0x0000010098987824 */ /* 0x000fe200078e00ff */
[----:B------:R-:W-:Y:S01]  /*1bf0*/  SHF.R.S32.HI R21, RZ, 0x1f, R23 ;  /* 0x0000001fff157819 */ /* 0x000fe20000011417 */
[----:B------:R-:W-:Y:S01]  /*1c00*/  UISETP.LT.U32.AND UP1, UPT, UR40, 0x4, UP1 ;  /* 0x000000042800788c */ /* 0x000fe20008f21070 */
[----:B------:R-:W-:Y:S01]  /*1c10*/  SHF.R.S32.HI R9, RZ, 0x1f, R8 ;  /* 0x0000001fff097819 */ /* 0x000fe20000011408 */
[----:B--2---:R-:W-:Y:S01]  /*1c20*/  IMAD R13, R0, -0x2, R7 ;  /* 0xfffffffe000d7824 */ /* 0x004fe200078e0207 */
[----:B------:R-:W-:Y:S01]  /*1c30*/  ISETP.GE.AND P0, PT, R152, R7, PT ;  /* 0x000000079800720c */ /* 0x000fe20003f06270 */
[----:B------:R-:W-:Y:S01]  /*1c40*/  IMAD.SHL.U32 R0, R153, 0x80, RZ ;  /* 0x0000008099007824 */ /* 0x000fe200078e00ff */
[----:B------:R-:W-:Y:S01]  /*1c50*/  UISETP.GT.U32.AND UP0, UPT, UR40, 0x3, !UP0 ;  /* 0x000000032800788c */ /* 0x000fe2000c704070 */
[----:B------:R-:W-:Y:S01]  /*1c60*/  IMAD R4, R21, UR6, RZ ;  /* 0x0000000615047c24 */ /* 0x000fe2000f8e02ff */
[----:B------:R-:W-:Y:S01]  /*1c70*/  LOP3.LUT R3, R6, 0x40, R3, 0xe2, !PT ;  /* 0x0000004006037812 */ /* 0x000fe200078ee203 */
[----:B------:R-:W-:Y:S01]  /*1c80*/  USEL UR5, URZ, 0x1, !UP1 ;  /* 0x000000013f057887 */ /* 0x000fe2000c800000 */
[C---:B------:R-:W-:Y:S01]  /*1c90*/  ISETP.GE.OR P0, PT, R0.reuse, UR8, P0 ;  /* 0x0000000800007c0c */ /* 0x040fe20008706670 */
[----:B------:R-:W-:Y:S01]  /*1ca0*/  USEL UR4, URZ, 0x1, !UP0 ;  /* 0x000000013f047887 */ /* 0x000fe2000c000000 */
[----:B------:R-:W-:Y:S01]  /*1cb0*/  IMAD.WIDE R6, R153, 0x80, RZ ;  /* 0x0000008099067825 */ /* 0x000fe200078e02ff */
[----:B------:R-:W-:Y:S01]  /*1cc0*/  ULOP3.LUT UR39, UR39, 0x3, URZ, 0xc0, !UPT ;  /* 0x0000000327277892 */ /* 0x000fe2000f8ec03f */
[----:B------:R-:W-:Y:S01]  /*1cd0*/  IADD3 R0, -R0, UR8, R11 ;  /* 0x0000000800007c10 */ /* 0x000fe2000fffe10b */
[----:B------:R-:W-:Y:S01]  /*1ce0*/  ULOP3.LUT UR38, UR4, UR38, UR5, 0x96, !UPT ;  /* 0x0000002604267292 */ /* 0x000fe2000f8e9605 */
[C---:B------:R-:W-:Y:S01]  /*1cf0*/  IMAD R15, R23.reuse, UR7, R4 ;  /* 0x00000007170f7c24 */ /* 0x040fe2000f8e0204 */
[----:B------:R-:W-:Y:S01]  /*1d00*/  LOP3.LUT R167, R6, R3, R10, 0xfe, !PT ;  /* 0x0000000306a77212 */ /* 0x000fe200078efe0a */
[----:B------:R-:W-:-:S04]  /*1d10*/  IMAD.WIDE.U32 R4, R23, UR6, R8 ;  /* 0x0000000617047c25 */ /* 0x000fc8000f8e0008 */
[----:B------:R-:W-:Y:S02]  /*1d20*/  IMAD.IADD R5, R5, 0x1, R15 ;  /* 0x0000000105057824 */ /* 0x000fe400078e020f */
[----:B------:R-:W-:Y:S02]  /*1d30*/  IMAD.IADD R3, R13, 0x1, -R152 ;  /* 0x000000010d037824 */ /* 0x000fe400078e0a98 */
[----:B------:R-:W-:Y:S01]  /*1d40*/  IMAD.MOV.U32 R153, RZ, RZ, -0x1 ;  /* 0xffffffffff997424 */ /* 0x000fe200078e00ff */
[----:B------:R-:W-:Y:S06]  /*1d50*/  @P0 BRA `(.L_x_28) ;  /* 0x0000007800dc0947 */ /* 0x000fec0003800000 */
[----:B------:R-:W0:Y:S01]  /*1d60*/  LDC.64 R10, c[0x0][0x5c8] ;  /* 0x00017200ff0a7b82 */ /* 0x000e220000000a00 */
[----:B-----5:R-:W-:Y:S01]  /*1d70*/  FSETP.NEU.AND P0, PT, R155, RZ, PT ;  /* 0x000000ff9b00720b */ /* 0x020fe20003f0d000 */
[----:B------:R-:W-:Y:S01]  /*1d80*/  BSSY B0, `(.L_x_28) ;  /* 0x00007b4000007945 */ /* 0x000fe20003800000 */
[----:B------:R-:W-:-:S04]  /*1d90*/  ISETP.GT.AND P2, PT, R3, RZ, PT ;  /* 0x000000ff0300720c */ /* 0x000fc80003f44270 */
[----:B------:R-:W-:Y:S01]  /*1da0*/  ISETP.GT.AND P1, PT, R0, RZ, P2 ;  /* 0x000000ff0000720c */ /* 0x000fe20001724270 */
[-C--:B0-----:R-:W-:Y:S02]  /*1db0*/  IMAD R12, R7, R10.reuse, RZ ;  /* 0x0000000a070c7224 */ /* 0x081fe400078e02ff */
[----:B------:R-:W-:-:S04]  /*1dc0*/  IMAD.WIDE.U32 R160, R167, R10, R4 ;  /* 0x0000000aa7a07225 */ /* 0x000fc800078e0004 */
[----:B------:R-:W-:-:S04]  /*1dd0*/  IMAD R5, R167, R11, R12 ;  /* 0x0000000ba7057224 */ /* 0x000fc800078e020c */
[----:B------:R-:W-:Y:S01]  /*1de0*/  IMAD.IADD R169, R161, 0x1, R5 ;  /* 0x00000001a1a97824 */ /* 0x000fe200078e0205 */
[----:B------:R-:W-:Y:S06]  /*1df0*/  @!P0 BRA `(.L_x_29) ;  /* 0x0000005400988947 */ /* 0x000fec0003800000 */
[----:B------:R-:W0:Y:S01]  /*1e00*/  LDC.64 R14, c[0x0][0x5b8] ;  /* 0x00016e00ff0e7b82 */ /* 0x000e220000000a00 */
[----:B------:R-:W-:-:S07]  /*1e10*/  ULDC.64 UR4, c[0x0][0x5c0] ;  /* 0x0001700000047ab9 */ /* 0x000fce0000000a00 */
[----:B------:R-:W1:Y:S08]  /*1e20*/  LDC.64 R164, c[0x0][0x5b0] ;  /* 0x00016c00ffa47b82 */ /* 0x000e700000000a00 */
[----:B------:R-:W2:Y:S01]  /*1e30*/  LDC.64 R12, c[0x0][0x5a8] ;  /* 0x00016a00ff0c7b82 */ /* 0x000ea20000000a00 */
[-C--:B0-----:R-:W-:Y:S02]  /*1e40*/  IMAD R4, R21, R14.reuse, RZ ;  /* 0x0000000e15047224 */ /* 0x081fe400078e02ff */
[----:B------:R-:W-:-:S04]  /*1e50*/  IMAD.WIDE.U32 R162, R23, R14, R8 ;  /* 0x0000000e17a27225 */ /* 0x000fc800078e0008 */
[----:B------:R-:W-:Y:S02]  /*1e60*/  IMAD R159, R23, R15, R4 ;  /* 0x0000000f179f7224 */ /* 0x000fe400078e0204 */
[-C--:B-1----:R-:W-:Y:S02]  /*1e70*/  IMAD R6, R7, R164.reuse, RZ ;  /* 0x000000a407067224 */ /* 0x082fe400078e02ff */
[----:B------:R-:W-:Y:S02]  /*1e80*/  IMAD.IADD R21, R163, 0x1, R159 ;  /* 0x00000001a3157824 */ /* 0x000fe400078e029f */
[----:B------:R-:W-:Y:S02]  /*1e90*/  IMAD.MOV.U32 R20, RZ, RZ, R162 ;  /* 0x000000ffff147224 */ /* 0x000fe400078e00a2 */
[C---:B------:R-:W-:Y:S02]  /*1ea0*/  IMAD R161, R167.reuse, R165, R6 ;  /* 0x000000a5a7a17224 */ /* 0x040fe400078e0206 */
[----:B------:R-:W-:-:S04]  /*1eb0*/  IMAD.WIDE.U32 R4, R167, R164, R20 ;  /* 0x000000a4a7047225 */ /* 0x000fc800078e0014 */
[----:B------:R-:W-:Y:S01]  /*1ec0*/  IMAD.IADD R5, R5, 0x1, R161 ;  /* 0x0000000105057824 */ /* 0x000fe200078e02a1 */
[----:B--2---:R-:W-:-:S04]  /*1ed0*/  LEA R6, P0, R4, R12, 0x1 ;  /* 0x0000000c04067211 */ /* 0x004fc800078008ff */
[----:B------:R-:W-:-:S05]  /*1ee0*/  LEA.HI.X R7, R4, R13, R5, 0x1, P0 ;  /* 0x0000000d04077211 */ /* 0x000fca00000f0c05 */
[----:B------:R0:W2:Y:S01]  /*1ef0*/  @P1 LDG.E.LTC128B.U16 R15, desc[UR36][R6.64] ;  /* 0x00000024060f1981 */ /* 0x0000a2000c1e1520 */
[----:B------:R-:W-:Y:S01]  /*1f00*/  IMAD.WIDE.U32 R156, R167, R164, R8 ;  /* 0x000000a4a79c7225 */ /* 0x000fe200078e0008 */
[----:B------:R-:W-:Y:S03]  /*1f10*/  BSSY B1, `(.L_x_30) ;  /* 0x0000013000017945 */ /* 0x000fe60003800000 */
[----:B------:R-:W-:Y:S02]  /*1f20*/  IMAD.IADD R157, R161, 0x1, R157 ;  /* 0x00000001a19d7824 */ /* 0x000fe400078e029d */
[----:B------:R-:W-:-:S04]  /*1f30*/  IMAD.WIDE.U32 R156, R23, R14, R156 ;  /* 0x0000000e179c7225 */ /* 0x000fc800078e009c */
[----:B0-----:R-:W-:Y:S01]  /*1f40*/  IMAD.IADD R7, R159, 0x1, R157 ;  /* 0x000000019f077824 */ /* 0x001fe200078e029d */
[----:B------:R-:W-:Y:S02]  /*1f50*/  LEA R6, P4, R156, R12, 0x1 ;  /* 0x0000000c9c067211 */ /* 0x000fe400078808ff */
[----:B------:R-:W-:Y:S02]  /*1f60*/  SHF.L.U64.HI R157, R164, 0x3, R165 ;  /* 0x00000003a49d7819 */ /* 0x000fe400000102a5 */
[----:B------:R-:W-:Y:S01]  /*1f70*/  LEA.HI.X R7, R156, R13, R7, 0x1, P4 ;  /* 0x0000000d9c077211 */ /* 0x000fe200020f0c07 */
[----:B------:R-:W-:Y:S02]  /*1f80*/  IMAD.SHL.U32 R156, R164, 0x8, RZ ;  /* 0x00000008a49c7824 */ /* 0x000fe400078e00ff */
[----:B--2---:R-:W-:-:S04]  /*1f90*/  IMAD.U32 R4, R15, 0x10000, RZ ;  /* 0x000100000f047824 */ /* 0x004fc800078e00ff */
[----:B------:R-:W-:Y:S01]  /*1fa0*/  FMUL R5, R4, R155 ;  /* 0x0000009b04057220 */ /* 0x000fe20000400000 */
[----:B------:R-:W-:-:S03]  /*1fb0*/  LEA R4, P0, R160, UR4, 0x1 ;  /* 0x00000004a0047c11 */ /* 0x000fc6000f8008ff */
[----:B------:R-:W-:Y:S01]  /*1fc0*/  FFMA R24, R24, R154, R5 ;  /* 0x0000009a18187223 */ /* 0x000fe20000000005 */
[----:B------:R-:W-:Y:S02]  /*1fd0*/  LEA.HI.X R5, R160, UR5, R169, 0x1, P0 ;  /* 0x00000005a0057c11 */ /* 0x000fe400080f0ca9 */
[----:B------:R-:W-:Y:S02]  /*1fe0*/  ISETP.GT.AND P0, PT, R3, 0x1, PT ;  /* 0x000000010300780c */ /* 0x000fe40003f04270 */
[----:B------:R-:W-:Y:S02]  /*1ff0*/  F2FP.BF16.F32.PACK_AB R24, RZ, R24 ;  /* 0x00000018ff18723e */ /* 0x000fe400000010ff */
[----:B------:R-:W-:-:S03]  /*2000*/  ISETP.GT.AND P3, PT, R0, RZ, P0 ;  /* 0x000000ff0000720c */ /* 0x000fc60000764270 */
[----:B------:R0:W-:Y:S10]  /*2010*/  @P1 STG.E.U16 desc[UR36][R4.64], R24 ;  /* 0x0000001804001986 */ /* 0x0001f4000c101524 */
[----:B------:R-:W-:Y:S05]  /*2020*/  @!P3 BRA `(.L_x_31) ;  /* 0x000000000004b947 */ /* 0x000fea0003800000 */
[----:B------:R1:W5:Y:S02]  /*2030*/  LDG.E.LTC128B.U16 R15, desc[UR36][R6.64+0x2] ;  /* 0x00000224060f7981 */ /* 0x000364000c1e1520 */
.L_x_31:
[----:B------:R-:W-:Y:S05]  /*2040*/  BSYNC B1 ;  /* 0x0000000000017941 */ /* 0x000fea0003800000 */
.L_x_30:
[----:B-----5:R-:W-:Y:S01]  /*2050*/  IMAD.U32 R20, R15, 0x10000, RZ ;  /* 0x000100000f147824 */ /* 0x020fe200078e00ff */
[----:B------:R-:W-:Y:S01]  /*2060*/  ISETP.GT.AND P2, PT, R0, 0x8, P2 ;  /* 0x000000080000780c */ /* 0x000fe20001744270 */
[----:B------:R-:W-:Y:S01]  /*2070*/  IMAD.WIDE.U32 R156, R167, R164, R156 ;  /* 0x000000a4a79c7225 */ /* 0x000fe200078e009c */
[----:B------:R-:W-:-:S03]  /*2080*/  PRMT R152, R15, 0x7610, R152 ;  /* 0x000076100f987816 */ /* 0x000fc60000000098 */
[----:B------:R-:W-:Y:S01]  /*2090*/  FMUL R20, R20, R155 ;  /* 0x0000009b14147220 */ /* 0x000fe20000400000 */
[----:B------:R-:W-:Y:S01]  /*20a0*/  IMAD.IADD R161, R161, 0x1, R157 ;  /* 0x00000001a1a17824 */ /* 0x000fe200078e029d */
[----:B------:R-:W-:Y:S02]  /*20b0*/  IADD3 R162, P1, R162, R156, RZ ;  /* 0x0000009ca2a27210 */ /* 0x000fe40007f3e0ff */
[----:B------:R-:W-:-:S03]  /*20c0*/  FFMA R25, R25, R154, R20 ;  /* 0x0000009a19197223 */ /* 0x000fc60000000014 */
[----:B------:R-:W-:Y:S02]  /*20d0*/  IMAD.X R21, R161, 0x1, R21, P1 ;  /* 0x00000001a1157824 */ /* 0x000fe400008e0615 */
[----:B------:R-:W-:Y:S02]  /*20e0*/  F2FP.BF16.F32.PACK_AB R25, RZ, R25 ;  /* 0x00000019ff19723e */ /* 0x000fe400000010ff */
[C---:B------:R-:W-:Y:S02]  /*20f0*/  LEA R20, P1, R162.reuse, R12, 0x1 ;  /* 0x0000000ca2147211 */ /* 0x040fe400078208ff */
[----:B------:R-:W-:Y:S02]  /*2100*/  PRMT R157, R25, 0x7610, R157 ;  /* 0x00007610199d7816 */ /* 0x000fe4000000009d */
[----:B------:R-:W-:-:S03]  /*2110*/  LEA.HI.X R21, R162, R13, R21, 0x1, P1 ;  /* 0x0000000da2157211 */ /* 0x000fc600008f0c15 */
[----:B------:R2:W-:Y:S04]  /*2120*/  @P3 STG.E.U16 desc[UR36][R4.64+0x2], R157 ;  /* 0x0000029d04003986 */ /* 0x0005e8000c101524 */
[----:B------:R-:W0:Y:S01]  /*2130*/  @P2 LDG.E.LTC128B.U16 R152, desc[UR36][R20.64] ;  /* 0x0000002414982981 */ /* 0x000e22000c1e1520 */
[----:B------:R-:W-:Y:S01]  /*2140*/  IADD3 R8, P1, R8, R156, RZ ;  /* 0x0000009c08087210 */ /* 0x000fe20007f3e0ff */
[----:B------:R-:W-:Y:S01]  /*2150*/  BSSY B1, `(.L_x_32) ;  /* 0x0000011000017945 */ /* 0x000fe20003800000 */
[----:B------:R-:W-:Y:S02]  /*2160*/  SHF.L.U64.HI R11, R10, 0x4, R11 ;  /* 0x000000040a0b7819 */ /* 0x000fe4000001020b */
[----:B------:R-:W-:Y:S01]  /*2170*/  ISETP.GT.AND P0, PT, R0, 0x8, P0 ;  /* 0x000000080000780c */ /* 0x000fe20000704270 */
[----:B------:R-:W-:Y:S01]  /*2180*/  IMAD.X R9, R9, 0x1, R161, P1 ;  /* 0x0000000109097824 */ /* 0x000fe200008e06a1 */
[----:B------:R-:W-:Y:S01]  /*2190*/  LEA R10, P1, R10, R4, 0x4 ;  /* 0x000000040a0a7211 */ /* 0x000fe200078220ff */
[----:B------:R-:W-:-:S04]  /*21a0*/  IMAD.WIDE.U32 R14, R23, R14, R8 ;  /* 0x0000000e170e7225 */ /* 0x000fc800078e0008 */
[----:B------:R-:W-:Y:S01]  /*21b0*/  IMAD.X R11, R11, 0x1, R5, P1 ;  /* 0x000000010b0b7824 */ /* 0x000fe200008e0605 */
[----:B------:R-:W-:Y:S01]  /*21c0*/  LEA R8, P3, R14, R12, 0x1 ;  /* 0x0000000c0e087211 */ /* 0x000fe200078608ff */
[----:B------:R-:W-:-:S05]  /*21d0*/  IMAD.IADD R9, R159, 0x1, R15 ;  /* 0x000000019f097824 */ /* 0x000fca00078e020f */
[----:B------:R-:W-:Y:S01]  /*21e0*/  LEA.HI.X R9, R14, R13, R9, 0x1, P3 ;  /* 0x0000000d0e097211 */ /* 0x000fe200018f0c09 */
[----:B0-----:R-:W-:-:S04]  /*21f0*/  IMAD.U32 R24, R152, 0x10000, RZ ;  /* 0x0001000098187824 */ /* 0x001fc800078e00ff */
[----:B------:R-:W-:-:S04]  /*2200*/  FMUL R25, R24, R155 ;  /* 0x0000009b18197220 */ /* 0x000fc80000400000 */
[----:B------:R-:W-:-:S05]  /*2210*/  FFMA R25, R26, R154, R25 ;  /* 0x0000009a1a197223 */ /* 0x000fca0000000019 */
[----:B------:R-:W-:-:S05]  /*2220*/  F2FP.BF16.F32.PACK_AB R25, RZ, R25 ;  /* 0x00000019ff19723e */ /* 0x000fca00000010ff */
[----:B------:R2:W-:Y:S01]  /*2230*/  @P2 STG.E.U16 desc[UR36][R10.64], R25 ;  /* 0x000000190a002986 */ /* 0x0005e2000c101524 */
[----:B------:R-:W-:Y:S05]  /*2240*/  @!P0 BRA `(.L_x_33) ;  /* 0x0000000000048947 */ /* 0x000fea0003800000 */
[----:B------:R0:W5:Y:S02]  /*2250*/  LDG.E.LTC128B.U16 R152, desc[UR36][R8.64+0x2] ;  /* 0x0000022408987981 */ /* 0x000164000c1e1520 */
.L_x_33:
[----:B------:R-:W-:Y:S05]  /*2260*/  BSYNC B1 ;  /* 0x0000000000017941 */ /* 0x000fea0003800000 */
.L_x_32:
[----:B-----5:R-:W-:Y:S01]  /*2270*/  IMAD.U32 R12, R152, 0x10000, RZ ;  /* 0x00010000980c7824 */ /* 0x020fe200078e00ff */
[----:B------:R-:W-:Y:S01]  /*2280*/  ISETP.GT.AND P1, PT, R3, 0x8, PT ;  /* 0x000000080300780c */ /* 0x000fe20003f24270 */
[----:B------:R-:W-:Y:S02]  /*2290*/  BSSY B1, `(.L_x_34) ;  /* 0x0000008000017945 */ /* 0x000fe40003800000 */
[----:B------:R-:W-:Y:S01]  /*22a0*/  FMUL R12, R12, R155 ;  /* 0x0000009b0c0c7220 */ /* 0x000fe20000400000 */
[----:B------:R-:W-:-:S03]  /*22b0*/  ISETP.GT.AND P2, PT, R0, RZ, P1 ;  /* 0x000000ff0000720c */ /* 0x000fc60000f44270 */
[----:B------:R-:W-:-:S05]  /*22c0*/  FFMA R12, R27, R154, R12 ;  /* 0x0000009a1b0c7223 */ /* 0x000fca000000000c */
[----:B------:R-:W-:-:S05]  /*22d0*/  F2FP.BF16.F32.PACK_AB R12, RZ, R12 ;  /* 0x0000000cff0c723e */ /* 0x000fca00000010ff */
[----:B------:R3:W-:Y:S01]  /*22e0*/  @P0 STG.E.U16 desc[UR36][R10.64+0x2], R12 ;  /* 0x0000020c0a000986 */ /* 0x0007e2000c101524 */
[----:B------:R-:W-:Y:S05]  /*22f0*/  @!P2 BRA `(.L_x_35) ;  /* 0x000000000004a947 */ /* 0x000fea0003800000 */
[----:B------:R4:W5:Y:S02]  /*2300*/  LDG.E.LTC128B.U16 R152, desc[UR36][R6.64+0x10] ;  /* 0x0000102406987981 */ /* 0x000964000c1e1520 */
.L_x_35:
[----:B------:R-:W-:Y:S05]  /*2310*/  BSYNC B1 ;  /* 0x0000000000017941 */ /* 0x000fea0003800000 */
.L_x_34:
[----:B---3-5:R-:W-:Y:S01]  /*2320*/  IMAD.U32 R12, R152, 0x10000, RZ ;  /* 0x00010000980c7824 */ /* 0x028fe200078e00ff */
        /* <DEDUP_REMOVED lines=9> */
.L_x_37:
[----:B------:R-:W-:Y:S05]  /*23c0*/  BSYNC B1 ;  /* 0x0000000000017941 */ /* 0x000fea0003800000 */
.L_x_36:
[----:B-----5:R-:W-:Y:S01]  /*23d0*/  IMAD.U32 R12, R152, 0x10000, RZ ;  /* 0x00010000980c7824 */ /* 0x020fe200078e00ff */
[----:B------:R-:W-:Y:S01]  /*23e0*/  ISETP.GT.AND P1, PT, R0, 0x8, P1 ;  /* 0x000000080000780c */ /* 0x000fe20000f24270 */
[----:B------:R-:W-:Y:S02]  /*23f0*/  BSSY B1, `(.L_x_38) ;  /* 0x0000007000017945 */ /* 0x000fe40003800000 */
[----:B------:R-:W-:-:S04]  /*2400*/  FMUL R12, R12, R155 ;  /* 0x0000009b0c0c7220 */ /* 0x000fc80000400000 */
[----:B------:R-:W-:-:S05]  /*2410*/  FFMA R12, R29, R154, R12 ;  /* 0x0000009a1d0c7223 */ /* 0x000fca000000000c */
[----:B------:R-:W-:-:S05]  /*2420*/  F2FP.BF16.F32.PACK_AB R12, RZ, R12 ;  /* 0x0000000cff0c723e */ /* 0x000fca00000010ff */
[----:B------:R0:W-:Y:S01]  /*2430*/  @P3 STG.E.U16 desc[UR36][R4.64+0x12], R12 ;  /* 0x0000120c04003986 */ /* 0x0001e2000c101524 */
[----:B------:R-:W-:Y:S05]  /*2440*/  @!P1 BRA `(.L_x_39) ;  /* 0x0000000000049947 */ /* 0x000fea0003800000 */
[----:B------:R0:W5:Y:S02]  /*2450*/  LDG.E.LTC128B.U16 R152, desc[UR36][R8.64+0x10] ;  /* 0x0000102408987981 */ /* 0x000164000c1e1520 */
.L_x_39:
[----:B------:R-:W-:Y:S05]  /*2460*/  BSYNC B1 ;  /* 0x0000000000017941 */ /* 0x000fea0003800000 */
.L_x_38:
[----:B0----5:R-:W-:Y:S01]  /*2470*/  IMAD.U32 R12, R152, 0x10000, RZ ;  /* 0x00010000980c7824 */ /* 0x021fe200078e00ff */
[----:B------:R-:W-:Y:S01]  /*2480*/  ISETP.GT.AND P0, PT, R0, 0x8, P0 ;  /* 0x000000080000780c */ /* 0x000fe20000704270 */
[----:B------:R-:W-:Y:S02]  /*2490*/  BSSY B1, `(.L_x_40) ;  /* 0x0000007000017945 */ /* 0x000fe40003800000 */
[----:B---3--:R-:W-:-:S04]  /*24a0*/  FMUL R13, R12, R155 ;  /* 0x0000009b0c0d7220 */ /* 0x008fc80000400000 */
[----:B------:R-:W-:-:S05]  /*24b0*/  FFMA R13, R30, R154, R13 ;  /* 0x0000009a1e0d7223 */ /* 0x000fca000000000d */
[----:B------:R-:W-:-:S05]  /*24c0*/  F2FP.BF16.F32.PACK_AB R13, RZ, R13 ;  /* 0x0000000dff0d723e */ /* 0x000fca00000010ff */
[----:B------:R0:W-:Y:S01]  /*24d0*/  @P1 STG.E.U16 desc[UR36][R10.64+0x10], R13 ;  /* 0x0000100d0a001986 */ /* 0x0001e2000c101524 */
[----:B------:R-:W-:Y:S05]  /*24e0*/  @!P0 BRA `(.L_x_41) ;  /* 0x0000000000048947 */ /* 0x000fea0003800000 */
[----:B------:R3:W5:Y:S02]  /*24f0*/  LDG.E.LTC128B.U16 R152, desc[UR36][R8.64+0x12] ;  /* 0x0000122408987981 */ /* 0x000764000c1e1520 */
.L_x_41:
[----:B------:R-:W-:Y:S05]  /*2500*/  BSYNC B1 ;  /* 0x0000000000017941 */ /* 0x000fea0003800000 */
.L_x_40:
        /* <DEDUP_REMOVED lines=10> */
.L_x_43:
[----:B------:R-:W-:Y:S05]  /*25b0*/  BSYNC B1 ;  /* 0x0000000000017941 */ /* 0x000fea0003800000 */
.L_x_42:
[----:B0----5:R-:W-:Y:S01]  /*25c0*/  IMAD.U32 R12, R152, 0x10000, RZ ;  /* 0x00010000980c7824 */ /* 0x021fe200078e00ff */
        /* <DEDUP_REMOVED lines=9> */
.L_x_45:
[----:B------:R-:W-:Y:S05]  /*2660*/  BSYNC B1 ;  /* 0x0000000000017941 */ /* 0x000fea0003800000 */
.L_x_44:
        /* <DEDUP_REMOVED lines=9> */
.L_x_47:
[----:B------:R-:W-:Y:S05]  /*2700*/  BSYNC B1 ;  /* 0x0000000000017941 */ /* 0x000fea0003800000 */
.L_x_46:
[----:B0----5:R-:W-:Y:S01]  /*2710*/  IMAD.U32 R12, R152, 0x10000, RZ ;  /* 0x00010000980c7824 */ /* 0x021fe200078e00ff */
        /* <DEDUP_REMOVED lines=8> */
.L_x_49:
[----:B------:R-:W-:Y:S05]  /*27a0*/  BSYNC B1 ;  /* 0x0000000000017941 */ /* 0x000fea0003800000 */
.L_x_48:
        /* <DEDUP_REMOVED lines=10> */
.L_x_51:
[----:B------:R-:W-:Y:S05]  /*2850*/  BSYNC B1 ;  /* 0x0000000000017941 */ /* 0x000fea0003800000 */
.L_x_50:
        /* <DEDUP_REMOVED lines=10> */
.L_x_53:
[----:B------:R-:W-:Y:S05]  /*2900*/  BSYNC B1 ;  /* 0x0000000000017941 */ /* 0x000fea0003800000 */
.L_x_52:
        /* <DEDUP_REMOVED lines=9> */
.L_x_55:
[----:B------:R-:W-:Y:S05]  /*29a0*/  BSYNC B1 ;  /* 0x0000000000017941 */ /* 0x000fea0003800000 */
.L_x_54:
        /* <DEDUP_REMOVED lines=9> */
.L_x_57:
[----:B------:R-:W-:Y:S05]  /*2a40*/  BSYNC B1 ;  /* 0x0000000000017941 */ /* 0x000fea0003800000 */
.L_x_56:
        /* <DEDUP_REMOVED lines=10> */
.L_x_59:
[----:B------:R-:W-:Y:S05]  /*2af0*/  BSYNC B1 ;  /* 0x0000000000017941 */ /* 0x000fea0003800000 */
.L_x_58:
        /* <DEDUP_REMOVED lines=10> */
.L_x_61:
[----:B------:R-:W-:Y:S05]  /*2ba0*/  BSYNC B1 ;  /* 0x0000000000017941 */ /* 0x000fea0003800000 */
.L_x_60:
        /* <DEDUP_REMOVED lines=9> */
.L_x_63:
[----:B------:R-:W-:Y:S05]  /*2c40*/  BSYNC B1 ;  /* 0x0000000000017941 */ /* 0x000fea0003800000 */
.L_x_62:
        /* <DEDUP_REMOVED lines=9> */
.L_x_65:
[----:B------:R-:W-:Y:S05]  /*2ce0*/  BSYNC B1 ;  /* 0x0000000000017941 */ /* 0x000fea0003800000 */
.L_x_64:
        /* <DEDUP_REMOVED lines=10> */
.L_x_67:
[----:B------:R-:W-:Y:S05]  /*2d90*/  BSYNC B1 ;  /* 0x0000000000017941 */ /* 0x000fea0003800000 */
.L_x_66:
        /* <DEDUP_REMOVED lines=10> */
.L_x_69:
[----:B------:R-:W-:Y:S05]  /*2e40*/  BSYNC B1 ;  /* 0x0000000000017941 */ /* 0x000fea0003800000 */
.L_x_68:
        /* <DEDUP_REMOVED lines=9> */
.L_x_71:
[----:B------:R-:W-:Y:S05]  /*2ee0*/  BSYNC B1 ;  /* 0x0000000000017941 */ /* 0x000fea0003800000 */
.L_x_70:
        /* <DEDUP_REMOVED lines=9> */
.L_x_73:
[----:B------:R-:W-:Y:S05]  /*2f80*/  BSYNC B1 ;  /* 0x0000000000017941 */ /* 0x000fea0003800000 */
.L_x_72:
        /* <DEDUP_REMOVED lines=10> */
.L_x_75:
[----:B------:R-:W-:Y:S05]  /*3030*/  BSYNC B1 ;  /* 0x0000000000017941 */ /* 0x000fea0003800000 */
.L_x_74:
        /* <DEDUP_REMOVED lines=10> */
.L_x_77:
[----:B------:R-:W-:Y:S05]  /*30e0*/  BSYNC B1 ;  /* 0x0000000000017941 */ /* 0x000fea0003800000 */
.L_x_76:
        /* <DEDUP_REMOVED lines=9> */
.L_x_79:
[----:B------:R-:W-:Y:S05]  /*3180*/  BSYNC B1 ;  /* 0x0000000000017941 */ /* 0x000fea0003800000 */
.L_x_78:
        /* <DEDUP_REMOVED lines=9> */
.L_x_81:
[----:B------:R-:W-:Y:S05]  /*3220*/  BSYNC B1 ;  /* 0x0000000000017941 */ /* 0x000fea0003800000 */
.L_x_80:
        /* <DEDUP_REMOVED lines=10> */
.L_x_83:
[----:B------:R-:W-:Y:S05]  /*32d0*/  BSYNC B1 ;  /* 0x0000000000017941 */ /* 0x000fea0003800000 */
.L_x_82:
        /* <DEDUP_REMOVED lines=10> */
.L_x_85:
[----:B------:R-:W-:Y:S05]  /*3380*/  BSYNC B1 ;  /* 0x0000000000017941 */ /* 0x000fea0003800000 */
.L_x_84:
        /* <DEDUP_REMOVED lines=9> */
.L_x_87:
[----:B------:R-:W-:Y:S05]  /*3420*/  BSYNC B1 ;  /* 0x0000000000017941 */ /* 0x000fea0003800000 */
.L_x_86:
        /* <DEDUP_REMOVED lines=9> */
.L_x_89:
[----:B------:R-:W-:Y:S05]  /*34c0*/  BSYNC B1 ;  /* 0x0000000000017941 */ /* 0x000fea0003800000 */
.L_x_88:
        /* <DEDUP_REMOVED lines=10> */
.L_x_91:
[----:B------:R-:W-:Y:S05]  /*3570*/  BSYNC B1 ;  /* 0x0000000000017941 */ /* 0x000fea0003800000 */
.L_x_90:
        /* <DEDUP_REMOVED lines=10> */
.L_x_93:
[----:B------:R-:W-:Y:S05]  /*3620*/  BSYNC B1 ;  /* 0x0000000000017941 */ /* 0x000fea0003800000 */
.L_x_92:
        /* <DEDUP_REMOVED lines=9> */
.L_x_95:
[----:B------:R-:W-:Y:S05]  /*36c0*/  BSYNC B1 ;  /* 0x0000000000017941 */ /* 0x000fea0003800000 */
.L_x_94:
        /* <DEDUP_REMOVED lines=9> */
.L_x_97:
[----:B------:R-:W-:Y:S05]  /*3760*/  BSYNC B1 ;  /* 0x0000000000017941 */ /* 0x000fea0003800000 */
.L_x_96:
        /* <DEDUP_REMOVED lines=10> */
.L_x_99:
[----:B------:R-:W-:Y:S05]  /*3810*/  BSYNC B1 ;  /* 0x0000000000017941 */ /* 0x000fea0003800000 */
.L_x_98:
        /* <DEDUP_REMOVED lines=10> */
.L_x_101:
[----:B------:R-:W-:Y:S05]  /*38c0*/  BSYNC B1 ;  /* 0x0000000000017941 */ /* 0x000fea0003800000 */
.L_x_100:
        /* <DEDUP_REMOVED lines=9> */
.L_x_103:
[----:B------:R-:W-:Y:S05]  /*3960*/  BSYNC B1 ;  /* 0x0000000000017941 */ /* 0x000fea0003800000 */
.L_x_102:
        /* <DEDUP_REMOVED lines=9> */
.L_x_105:
[----:B------:R-:W-:Y:S05]  /*3a00*/  BSYNC B1 ;  /* 0x0000000000017941 */ /* 0x000fea0003800000 */
.L_x_104:
        /* <DEDUP_REMOVED lines=10> */
.L_x_107:
[----:B------:R-:W-:Y:S05]  /*3ab0*/  BSYNC B1 ;  /* 0x0000000000017941 */ /* 0x000fea0003800000 */
.L_x_106:
        /* <DEDUP_REMOVED lines=10> */
.L_x_109:
[----:B------:R-:W-:Y:S05]  /*3b60*/  BSYNC B1 ;  /* 0x0000000000017941 */ /* 0x000fea0003800000 */
.L_x_108:
        /* <DEDUP_REMOVED lines=9> */
.L_x_111:
[----:B------:R-:W-:Y:S05]  /*3c00*/  BSYNC B1 ;  /* 0x0000000000017941 */ /* 0x000fea0003800000 */
.L_x_110:
        /* <DEDUP_REMOVED lines=9> */
.L_x_113:
[----:B------:R-:W-:Y:S05]  /*3ca0*/  BSYNC B1 ;  /* 0x0000000000017941 */ /* 0x000fea0003800000 */
.L_x_112:
        /* <DEDUP_REMOVED lines=10> */
.L_x_115:
[----:B------:R-:W-:Y:S05]  /*3d50*/  BSYNC B1 ;  /* 0x0000000000017941 */ /* 0x000fea0003800000 */
.L_x_114:
        /* <DEDUP_REMOVED lines=10> */
.L_x_117:
[----:B------:R-:W-:Y:S05]  /*3e00*/  BSYNC B1 ;  /* 0x0000000000017941 */ /* 0x000fea0003800000 */
.L_x_116:
        /* <DEDUP_REMOVED lines=9> */
.L_x_119:
[----:B------:R-:W-:Y:S05]  /*3ea0*/  BSYNC B1 ;  /* 0x0000000000017941 */ /* 0x000fea0003800000 */
.L_x_118:
        /* <DEDUP_REMOVED lines=9> */
.L_x_121:
[----:B------:R-:W-:Y:S05]  /*3f40*/  BSYNC B1 ;  /* 0x0000000000017941 */ /* 0x000fea0003800000 */
.L_x_120:
        /* <DEDUP_REMOVED lines=10> */
.L_x_123:
[----:B------:R-:W-:Y:S05]  /*3ff0*/  BSYNC B1 ;  /* 0x0000000000017941 */ /* 0x000fea0003800000 */
.L_x_122:
        /* <DEDUP_REMOVED lines=10> */
.L_x_125:
[----:B------:R-:W-:Y:S05]  /*40a0*/  BSYNC B1 ;  /* 0x0000000000017941 */ /* 0x000fea0003800000 */
.L_x_124:
        /* <DEDUP_REMOVED lines=9> */
.L_x_127:
[----:B------:R-:W-:Y:S05]  /*4140*/  BSYNC B1 ;  /* 0x0000000000017941 */ /* 0x000fea0003800000 */
.L_x_126:
        /* <DEDUP_REMOVED lines=9> */
.L_x_129:
[----:B------:R-:W-:Y:S05]  /*41e0*/  BSYNC B1 ;  /* 0x0000000000017941 */ /* 0x000fea0003800000 */
.L_x_128:
        /* <DEDUP_REMOVED lines=10> */
.L_x_131:
[----:B------:R-:W-:Y:S05]  /*4290*/  BSYNC B1 ;  /* 0x0000000000017941 */ /* 0x000fea0003800000 */
.L_x_130:
        /* <DEDUP_REMOVED lines=10> */
.L_x_133:
[----:B------:R-:W-:Y:S05]  /*4340*/  BSYNC B1 ;  /* 0x0000000000017941 */ /* 0x000fea0003800000 */
.L_x_132:
        /* <DEDUP_REMOVED lines=9> */
.L_x_135:
[----:B------:R-:W-:Y:S05]  /*43e0*/  BSYNC B1 ;  /* 0x0000000000017941 */ /* 0x000fea0003800000 */
.L_x_134:
        /* <DEDUP_REMOVED lines=9> */
.L_x_137:
[----:B------:R-:W-:Y:S05]  /*4480*/  BSYNC B1 ;  /* 0x0000000000017941 */ /* 0x000fea0003800000 */
.L_x_136:
        /* <DEDUP_REMOVED lines=10> */
.L_x_139:
[----:B------:R-:W-:Y:S05]  /*4530*/  BSYNC B1 ;  /* 0x0000000000017941 */ /* 0x000fea0003800000 */
.L_x_138:
        /* <DEDUP_REMOVED lines=10> */
.L_x_141:
[----:B------:R-:W-:Y:S05]  /*45e0*/  BSYNC B1 ;  /* 0x0000000000017941 */ /* 0x000fea0003800000 */
.L_x_140:
        /* <DEDUP_REMOVED lines=9> */
.L_x_143:
[----:B------:R-:W-:Y:S05]  /*4680*/  BSYNC B1 ;  /* 0x0000000000017941 */ /* 0x000fea0003800000 */
.L_x_142:
        /* <DEDUP_REMOVED lines=9> */
.L_x_145:
[----:B------:R-:W-:Y:S05]  /*4720*/  BSYNC B1 ;  /* 0x0000000000017941 */ /* 0x000fea0003800000 */
.L_x_144:
        /* <DEDUP_REMOVED lines=10> */
.L_x_147:
[----:B------:R-:W-:Y:S05]  /*47d0*/  BSYNC B1 ;  /* 0x0000000000017941 */ /* 0x000fea0003800000 */
.L_x_146:
        /* <DEDUP_REMOVED lines=10> */
.L_x_149:
[----:B------:R-:W-:Y:S05]  /*4880*/  BSYNC B1 ;  /* 0x0000000000017941 */ /* 0x000fea0003800000 */
.L_x_148:
        /* <DEDUP_REMOVED lines=9> */
.L_x_151:
[----:B------:R-:W-:Y:S05]  /*4920*/  BSYNC B1 ;  /* 0x0000000000017941 */ /* 0x000fea0003800000 */
.L_x_150:
        /* <DEDUP_REMOVED lines=9> */
.L_x_153:
[----:B------:R-:W-:Y:S05]  /*49c0*/  BSYNC B1 ;  /* 0x0000000000017941 */ /* 0x000fea0003800000 */
.L_x_152:
        /* <DEDUP_REMOVED lines=10> */
.L_x_155:
[----:B------:R-:W-:Y:S05]  /*4a70*/  BSYNC B1 ;  /* 0x0000000000017941 */ /* 0x000fea0003800000 */
.L_x_154:
        /* <DEDUP_REMOVED lines=10> */
.L_x_157:
[----:B------:R-:W-:Y:S05]  /*4b20*/  BSYNC B1 ;  /* 0x0000000000017941 */ /* 0x000fea0003800000 */
.L_x_156:
        /* <DEDUP_REMOVED lines=9> */
.L_x_159:
[----:B------:R-:W-:Y:S05]  /*4bc0*/  BSYNC B1 ;  /* 0x0000000000017941 */ /* 0x000fea0003800000 */
.L_x_158:
        /* <DEDUP_REMOVED lines=9> */
.L_x_161:
[----:B------:R-:W-:Y:S05]  /*4c60*/  BSYNC B1 ;  /* 0x0000000000017941 */ /* 0x000fea0003800000 */
.L_x_160:
        /* <DEDUP_REMOVED lines=10> */
.L_x_163:
[----:B------:R-:W-:Y:S05]  /*4d10*/  BSYNC B1 ;  /* 0x0000000000017941 */ /* 0x000fea0003800000 */
.L_x_162:
        /* <DEDUP_REMOVED lines=10> */
.L_x_165:
[----:B------:R-:W-:Y:S05]  /*4dc0*/  BSYNC B1 ;  /* 0x0000000000017941 */ /* 0x000fea0003800000 */
.L_x_164:
        /* <DEDUP_REMOVED lines=9> */
.L_x_167:
[----:B------:R-:W-:Y:S05]  /*4e60*/  BSYNC B1 ;  /* 0x0000000000017941 */ /* 0x000fea0003800000 */
.L_x_166:
        /* <DEDUP_REMOVED lines=9> */
.L_x_169:
[----:B------:R-:W-:Y:S05]  /*4f00*/  BSYNC B1 ;  /* 0x0000000000017941 */ /* 0x000fea0003800000 */
.L_x_168:
        /* <DEDUP_REMOVED lines=10> */
.L_x_171:
[----:B------:R-:W-:Y:S05]  /*4fb0*/  BSYNC B1 ;  /* 0x0000000000017941 */ /* 0x000fea0003800000 */
.L_x_170:
        /* <DEDUP_REMOVED lines=10> */
.L_x_173:
[----:B------:R-:W-:Y:S05]  /*5060*/  BSYNC B1 ;  /* 0x0000000000017941 */ /* 0x000fea0003800000 */
.L_x_172:
        /* <DEDUP_REMOVED lines=9> */
.L_x_175:
[----:B------:R-:W-:Y:S05]  /*5100*/  BSYNC B1 ;  /* 0x0000000000017941 */ /* 0x000fea0003800000 */
.L_x_174:
        /* <DEDUP_REMOVED lines=9> */
.L_x_177:
[----:B------:R-:W-:Y:S05]  /*51a0*/  BSYNC B1 ;  /* 0x0000000000017941 */ /* 0x000fea0003800000 */
.L_x_176:
        /* <DEDUP_REMOVED lines=10> */
.L_x_179:
[----:B------:R-:W-:Y:S05]  /*5250*/  BSYNC B1 ;  /* 0x0000000000017941 */ /* 0x000fea0003800000 */
.L_x_178:
        /* <DEDUP_REMOVED lines=10> */
.L_x_181:
[----:B------:R-:W-:Y:S05]  /*5300*/  BSYNC B1 ;  /* 0x0000000000017941 */ /* 0x000fea0003800000 */
.L_x_180:
        /* <DEDUP_REMOVED lines=9> */
.L_x_183:
[----:B------:R-:W-:Y:S05]  /*53a0*/  BSYNC B1 ;  /* 0x0000000000017941 */ /* 0x000fea0003800000 */
.L_x_182:
        /* <DEDUP_REMOVED lines=9> */
.L_x_185:
[----:B------:R-:W-:Y:S05]  /*5440*/  BSYNC B1 ;  /* 0x0000000000017941 */ /* 0x000fea0003800000 */
.L_x_184:
        /* <DEDUP_REMOVED lines=10> */
.L_x_187:
[----:B------:R-:W-:Y:S05]  /*54f0*/  BSYNC B1 ;  /* 0x0000000000017941 */ /* 0x000fea0003800000 */
.L_x_186:
        /* <DEDUP_REMOVED lines=10> */
.L_x_189:
[----:B------:R-:W-:Y:S05]  /*55a0*/  BSYNC B1 ;  /* 0x0000000000017941 */ /* 0x000fea0003800000 */
.L_x_188:
        /* <DEDUP_REMOVED lines=9> */
.L_x_191:
[----:B------:R-:W-:Y:S05]  /*5640*/  BSYNC B1 ;  /* 0x0000000000017941 */ /* 0x000fea0003800000 */
.L_x_190:
        /* <DEDUP_REMOVED lines=9> */
.L_x_193:
[----:B------:R-:W-:Y:S05]  /*56e0*/  BSYNC B1 ;  /* 0x0000000000017941 */ /* 0x000fea0003800000 */
.L_x_192:
        /* <DEDUP_REMOVED lines=10> */
.L_x_195:
[----:B------:R-:W-:Y:S05]  /*5790*/  BSYNC B1 ;  /* 0x0000000000017941 */ /* 0x000fea0003800000 */
.L_x_194:
        /* <DEDUP_REMOVED lines=10> */
.L_x_197:
[----:B------:R-:W-:Y:S05]  /*5840*/  BSYNC B1 ;  /* 0x0000000000017941 */ /* 0x000fea0003800000 */
.L_x_196:
        /* <DEDUP_REMOVED lines=9> */
.L_x_199:
[----:B------:R-:W-:Y:S05]  /*58e0*/  BSYNC B1 ;  /* 0x0000000000017941 */ /* 0x000fea0003800000 */
.L_x_198:
        /* <DEDUP_REMOVED lines=9> */
.L_x_201:
[----:B------:R-:W-:Y:S05]  /*5980*/  BSYNC B1 ;  /* 0x0000000000017941 */ /* 0x000fea0003800000 */
.L_x_200:
        /* <DEDUP_REMOVED lines=10> */
.L_x_203:
[----:B------:R-:W-:Y:S05]  /*5a30*/  BSYNC B1 ;  /* 0x0000000000017941 */ /* 0x000fea0003800000 */
.L_x_202:
        /* <DEDUP_REMOVED lines=10> */
.L_x_205:
[----:B------:R-:W-:Y:S05]  /*5ae0*/  BSYNC B1 ;  /* 0x0000000000017941 */ /* 0x000fea0003800000 */
.L_x_204:
        /* <DEDUP_REMOVED lines=9> */
.L_x_207:
[----:B------:R-:W-:Y:S05]  /*5b80*/  BSYNC B1 ;  /* 0x0000000000017941 */ /* 0x000fea0003800000 */
.L_x_206:
        /* <DEDUP_REMOVED lines=9> */
.L_x_209:
[----:B------:R-:W-:Y:S05]  /*5c20*/  BSYNC B1 ;  /* 0x0000000000017941 */ /* 0x000fea0003800000 */
.L_x_208:
        /* <DEDUP_REMOVED lines=10> */
.L_x_211:
[----:B------:R-:W-:Y:S05]  /*5cd0*/  BSYNC B1 ;  /* 0x0000000000017941 */ /* 0x000fea0003800000 */
.L_x_210:
        /* <DEDUP_REMOVED lines=10> */
.L_x_213:
[----:B------:R-:W-:Y:S05]  /*5d80*/  BSYNC B1 ;  /* 0x0000000000017941 */ /* 0x000fea0003800000 */
.L_x_212:
        /* <DEDUP_REMOVED lines=9> */
.L_x_215:
[----:B------:R-:W-:Y:S05]  /*5e20*/  BSYNC B1 ;  /* 0x0000000000017941 */ /* 0x000fea0003800000 */
.L_x_214:
        /* <DEDUP_REMOVED lines=9> */
.L_x_217:
[----:B------:R-:W-:Y:S05]  /*5ec0*/  BSYNC B1 ;  /* 0x0000000000017941 */ /* 0x000fea0003800000 */
.L_x_216:
        /* <DEDUP_REMOVED lines=10> */
.L_x_219:
[----:B------:R-:W-:Y:S05]  /*5f70*/  BSYNC B1 ;  /* 0x0000000000017941 */ /* 0x000fea0003800000 */
.L_x_218:
        /* <DEDUP_REMOVED lines=10> */
.L_x_221:
[----:B------:R-:W-:Y:S05]  /*6020*/  BSYNC B1 ;  /* 0x0000000000017941 */ /* 0x000fea0003800000 */
.L_x_220:
        /* <DEDUP_REMOVED lines=9> */
.L_x_223:
[----:B------:R-:W-:Y:S05]  /*60c0*/  BSYNC B1 ;  /* 0x0000000000017941 */ /* 0x000fea0003800000 */
.L_x_222:
        /* <DEDUP_REMOVED lines=9> */
.L_x_225:
[----:B------:R-:W-:Y:S05]  /*6160*/  BSYNC B1 ;  /* 0x0000000000017941 */ /* 0x000fea0003800000 */
.L_x_224:
        /* <DEDUP_REMOVED lines=10> */
.L_x_227:
[----:B------:R-:W-:Y:S05]  /*6210*/  BSYNC B1 ;  /* 0x0000000000017941 */ /* 0x000fea0003800000 */
.L_x_226:
        /* <DEDUP_REMOVED lines=10> */
.L_x_229:
[----:B------:R-:W-:Y:S05]  /*62c0*/  BSYNC B1 ;  /* 0x0000000000017941 */ /* 0x000fea0003800000 */
.L_x_228:
        /* <DEDUP_REMOVED lines=9> */
.L_x_231:
[----:B------:R-:W-:Y:S05]  /*6360*/  BSYNC B1 ;  /* 0x0000000000017941 */ /* 0x000fea0003800000 */
.L_x_230:
        /* <DEDUP_REMOVED lines=9> */
.L_x_233:
[----:B------:R-:W-:Y:S05]  /*6400*/  BSYNC B1 ;  /* 0x0000000000017941 */ /* 0x000fea0003800000 */
.L_x_232:
        /* <DEDUP_REMOVED lines=10> */
.L_x_235:
[----:B------:R-:W-:Y:S05]  /*64b0*/  BSYNC B1 ;  /* 0x0000000000017941 */ /* 0x000fea0003800000 */
.L_x_234:
        /* <DEDUP_REMOVED lines=10> */
.L_x_237:
[----:B------:R-:W-:Y:S05]  /*6560*/  BSYNC B1 ;  /* 0x0000000000017941 */ /* 0x000fea0003800000 */
.L_x_236:
        /* <DEDUP_REMOVED lines=9> */
.L_x_239:
[----:B------:R-:W-:Y:S05]  /*6600*/  BSYNC B1 ;  /* 0x0000000000017941 */ /* 0x000fea0003800000 */
.L_x_238:
        /* <DEDUP_REMOVED lines=9> */
.L_x_241:
[----:B------:R-:W-:Y:S05]  /*66a0*/  BSYNC B1 ;  /* 0x0000000000017941 */ /* 0x000fea0003800000 */
.L_x_240:
        /* <DEDUP_REMOVED lines=10> */
.L_x_243:
[----:B------:R-:W-:Y:S05]  /*6750*/  BSYNC B1 ;  /* 0x0000000000017941 */ /* 0x000fea0003800000 */
.L_x_242:
        /* <DEDUP_REMOVED lines=10> */
.L_x_245:
[----:B------:R-:W-:Y:S05]  /*6800*/  BSYNC B1 ;  /* 0x0000000000017941 */ /* 0x000fea0003800000 */
.L_x_244:
        /* <DEDUP_REMOVED lines=9> */
.L_x_247:
[----:B------:R-:W-:Y:S05]  /*68a0*/  BSYNC B1 ;  /* 0x0000000000017941 */ /* 0x000fea0003800000 */
.L_x_246:
        /* <DEDUP_REMOVED lines=9> */
.L_x_249:
[----:B------:R-:W-:Y:S05]  /*6940*/  BSYNC B1 ;  /* 0x0000000000017941 */ /* 0x000fea0003800000 */
.L_x_248:
        /* <DEDUP_REMOVED lines=10> */
.L_x_251:
[----:B------:R-:W-:Y:S05]  /*69f0*/  BSYNC B1 ;  /* 0x0000000000017941 */ /* 0x000fea0003800000 */
.L_x_250:
        /* <DEDUP_REMOVED lines=10> */
.L_x_253:
[----:B------:R-:W-:Y:S05]  /*6aa0*/  BSYNC B1 ;  /* 0x0000000000017941 */ /* 0x000fea0003800000 */
.L_x_252:
        /* <DEDUP_REMOVED lines=9> */
.L_x_255:
[----:B------:R-:W-:Y:S05]  /*6b40*/  BSYNC B1 ;  /* 0x0000000000017941 */ /* 0x000fea0003800000 */
.L_x_254:
        /* <DEDUP_REMOVED lines=9> */
.L_x_257:
[----:B------:R-:W-:Y:S05]  /*6be0*/  BSYNC B1 ;  /* 0x0000000000017941 */ /* 0x000fea0003800000 */
.L_x_256:
        /* <DEDUP_REMOVED lines=10> */
.L_x_259:
[----:B------:R-:W-:Y:S05]  /*6c90*/  BSYNC B1 ;  /* 0x0000000000017941 */ /* 0x000fea0003800000 */
.L_x_258:
        /* <DEDUP_REMOVED lines=10> */
.L_x_261:
[----:B------:R-:W-:Y:S05]  /*6d40*/  BSYNC B1 ;  /* 0x0000000000017941 */ /* 0x000fea0003800000 */
.L_x_260:
        /* <DEDUP_REMOVED lines=9> */
.L_x_263:
[----:B------:R-:W-:Y:S05]  /*6de0*/  BSYNC B1 ;  /* 0x0000000000017941 */ /* 0x000fea0003800000 */
.L_x_262:
        /* <DEDUP_REMOVED lines=9> */
.L_x_265:
[----:B------:R-:W-:Y:S05]  /*6e80*/  BSYNC B1 ;  /* 0x0000000000017941 */ /* 0x000fea0003800000 */
.L_x_264:
        /* <DEDUP_REMOVED lines=10> */
.L_x_267:
[----:B------:R-:W-:Y:S05]  /*6f30*/  BSYNC B1 ;  /* 0x0000000000017941 */ /* 0x000fea0003800000 */
.L_x_266:
        /* <DEDUP_REMOVED lines=10> */
.L_x_269:
[----:B------:R-:W-:Y:S05]  /*6fe0*/  BSYNC B1 ;  /* 0x0000000000017941 */ /* 0x000fea0003800000 */
.L_x_268:
        /* <DEDUP_REMOVED lines=9> */
.L_x_271:
[----:B------:R-:W-:Y:S05]  /*7080*/  BSYNC B1 ;  /* 0x0000000000017941 */ /* 0x000fea0003800000 */
.L_x_270:
        /* <DEDUP_REMOVED lines=9> */
.L_x_273:
[----:B------:R-:W-:Y:S05]  /*7120*/  BSYNC B1 ;  /* 0x0000000000017941 */ /* 0x000fea0003800000 */
.L_x_272:
        /* <DEDUP_REMOVED lines=10> */
.L_x_275:
[----:B------:R-:W-:Y:S05]  /*71d0*/  BSYNC B1 ;  /* 0x0000000000017941 */ /* 0x000fea0003800000 */
.L_x_274:
        /* <DEDUP_REMOVED lines=10> */
.L_x_277:
[----:B------:R-:W-:Y:S05]  /*7280*/  BSYNC B1 ;  /* 0x0000000000017941 */ /* 0x000fea0003800000 */
.L_x_276:
[----:B01--45:R-:W-:Y:S01]  /*7290*/  IMAD.U32 R6, R152, 0x10000, RZ ;  /* 0x0001000098067824 */ /* 0x033fe200078e00ff */
        /* <DEDUP_REMOVED lines=8> */
.L_x_279:
[----:B------:R-:W-:Y:S05]  /*7320*/  BSYNC B1 ;  /* 0x0000000000017941 */ /* 0x000fea0003800000 */
.L_x_278:
[----:B0-2--5:R-:W-:Y:S01]  /*7330*/  IMAD.U32 R4, R152, 0x10000, RZ ;  /* 0x0001000098047824 */ /* 0x025fe200078e00ff */
[----:B------:R-:W-:Y:S01]  /*7340*/  ISETP.GT.AND P0, PT, R0, 0x8, P0 ;  /* 0x000000080000780c */ /* 0x000fe20000704270 */
[----:B------:R-:W-:Y:S01]  /*7350*/  @P1 IMAD.MOV.U32 R5, RZ, RZ, R11 ;  /* 0x000000ffff051224 */ /* 0x000fe200078e000b */
[----:B------:R-:W-:Y:S01]  /*7360*/  BSSY B1, `(.L_x_280) ;  /* 0x0000008000017945 */ /* 0x000fe20003800000 */
[----:B------:R-:W-:Y:S01]  /*7370*/  FMUL R3, R4, R155 ;  /* 0x0000009b04037220 */ /* 0x000fe20000400000 */
[----:B------:R-:W-:-:S03]  /*7380*/  @P1 IMAD.MOV.U32 R4, RZ, RZ, R10 ;  /* 0x000000ffff041224 */ /* 0x000fc600078e000a */
[----:B------:R-:W-:-:S05]  /*7390*/  FFMA R3, R150, R154, R3 ;  /* 0x0000009a96037223 */ /* 0x000fca0000000003 */
[----:B------:R-:W-:-:S05]  /*73a0*/  F2FP.BF16.F32.PACK_AB R3, RZ, R3 ;  /* 0x00000003ff03723e */ /* 0x000fca00000010ff */
[----:B------:R0:W-:Y:S01]  /*73b0*/  @P1 STG.E.U16 desc[UR36][R4.64+0x1f0], R3 ;  /* 0x0001f00304001986 */ /* 0x0001e2000c101524 */
[----:B------:R-:W-:Y:S05]  /*73c0*/  @!P0 BRA `(.L_x_281) ;  /* 0x0000000000048947 */ /* 0x000fea0003800000 */
[----:B------:R2:W5:Y:S02]  /*73d0*/  LDG.E.LTC128B.U16 R152, desc[UR36][R8.64+0x1f2] ;  /* 0x0001f22408987981 */ /* 0x000564000c1e1520 */
.L_x_281:
[----:B------:R-:W-:Y:S05]  /*73e0*/  BSYNC B1 ;  /* 0x0000000000017941 */ /* 0x000fea0003800000 */
.L_x_280:
[----:B------:R-:W-:Y:S05]  /*73f0*/  @!P0 BRA `(.L_x_282) ;  /* 0x0000002400308947 */ /* 0x000fea0003800000 */
[----:B-----5:R-:W-:-:S04]  /*7400*/  IMAD.U32 R152, R152, 0x10000, RZ ;  /* 0x0001000098987824 */ /* 0x020fc800078e00ff */
[----:B------:R-:W-:-:S04]  /*7410*/  FMUL R152, R152, R155 ;  /* 0x0000009b98987220 */ /* 0x000fc80000400000 */
[----:B------:R-:W-:-:S05]  /*7420*/  FFMA R152, R151, R154, R152 ;  /* 0x0000009a97987223 */ /* 0x000fca0000000098 */
[----:B------:R-:W-:-:S05]  /*7430*/  F2FP.BF16.F32.PACK_AB R152, RZ, R152 ;  /* 0x00000098ff98723e */ /* 0x000fca00000010ff */
[----:B------:R4:W-:Y:S01]  /*7440*/  STG.E.U16 desc[UR36][R10.64+0x1f2], R152 ;  /* 0x0001f2980a007986 */ /* 0x0009e2000c101524 */
[----:B------:R-:W-:Y:S05]  /*7450*/  BRA `(.L_x_282) ;  /* 0x0000002400187947 */ /* 0x000fea0003800000 */
.L_x_29:
[----:B------:R-:W-:Y:S01]  /*7460*/  ISETP.GT.AND P0, PT, R3, 0x1, PT ;  /* 0x000000010300780c */ /* 0x000fe20003f04270 */
[----:B------:R-:W-:Y:S01]  /*7470*/  ULDC.64 UR4, c[0x0][0x5c0] ;  /* 0x0001700000047ab9 */ /* 0x000fe20000000a00 */
[-C--:B------:R-:W-:Y:S01]  /*7480*/  FMUL R24, R24, R154.reuse ;  /* 0x0000009a18187220 */ /* 0x080fe20000400000 */
[-C--:B------:R-:W-:Y:S01]  /*7490*/  FMUL R25, R25, R154.reuse ;  /* 0x0000009a19197220 */ /* 0x080fe20000400000 */
[----:B------:R-:W-:Y:S01]  /*74a0*/  ISETP.GT.AND P3, PT, R0, RZ, P0 ;  /* 0x000000ff0000720c */ /* 0x000fe20000764270 */
[-C--:B------:R-:W-:Y:S01]  /*74b0*/  FMUL R26, R26, R154.reuse ;  /* 0x0000009a1a1a7220 */ /* 0x080fe20000400000 */
[----:B------:R-:W-:Y:S01]  /*74c0*/  LEA R4, P4, R160, UR4, 0x1 ;  /* 0x00000004a0047c11 */ /* 0x000fe2000f8808ff */
[----:B------:R-:W-:Y:S01]  /*74d0*/  FMUL R27, R27, R154 ;  /* 0x0000009a1b1b7220 */ /* 0x000fe20000400000 */
[----:B------:R-:W-:Y:S01]  /*74e0*/  F2FP.BF16.F32.PACK_AB R24, RZ, R24 ;  /* 0x00000018ff18723e */ /* 0x000fe200000010ff */
[-C--:B------:R-:W-:Y:S01]  /*74f0*/  FMUL R28, R28, R154.reuse ;  /* 0x0000009a1c1c7220 */ /* 0x080fe20000400000 */
[----:B------:R-:W-:Y:S01]  /*7500*/  LEA.HI.X R5, R160, UR5, R169, 0x1, P4 ;  /* 0x00000005a0057c11 */ /* 0x000fe2000a0f0ca9 */
[-C--:B------:R-:W-:Y:S01]  /*7510*/  FMUL R29, R29, R154.reuse ;  /* 0x0000009a1d1d7220 */ /* 0x080fe20000400000 */
[----:B------:R-:W-:Y:S01]  /*7520*/  F2FP.BF16.F32.PACK_AB R25, RZ, R25 ;  /* 0x00000019ff19723e */ /* 0x000fe200000010ff */
[-C--:B------:R-:W-:Y:S01]  /*7530*/  FMUL R30, R30, R154.reuse ;  /* 0x0000009a1e1e7220 */ /* 0x080fe20000400000 */
[----:B------:R-:W-:Y:S01]  /*7540*/  SHF.L.U64.HI R11, R10, 0x4, R11 ;  /* 0x000000040a0b7819 */ /* 0x000fe2000001020b */
[----:B------:R-:W-:Y:S01]  /*7550*/  @P1 STG.E.U16 desc[UR36][R4.64], R24 ;  /* 0x0000001804001986 */ /* 0x000fe2000c101524 */
[----:B------:R-:W-:Y:S01]  /*7560*/  ISETP.GT.AND P1, PT, R3, 0x8, PT ;  /* 0x000000080300780c */ /* 0x000fe20003f24270 */
[----:B------:R-:W-:Y:S01]  /*7570*/  FMUL R31, R31, R154 ;  /* 0x0000009a1f1f7220 */ /* 0x000fe20000400000 */
[----:B------:R-:W-:Y:S01]  /*7580*/  ISETP.GT.AND P4, PT, R0, 0x8, P0 ;  /* 0x000000080000780c */ /* 0x000fe20000784270 */
[----:B------:R-:W-:Y:S01]  /*7590*/  @P3 STG.E.U16 desc[UR36][R4.64+0x2], R25 ;  /* 0x0000021904003986 */ /* 0x000fe2000c101524 */
[----:B------:R-:W-:Y:S01]  /*75a0*/  LEA R6, P3, R10, R4, 0x4 ;  /* 0x000000040a067211 */ /* 0x000fe200078620ff */
[-C--:B------:R-:W-:Y:S01]  /*75b0*/  FMUL R32, R32, R154.reuse ;  /* 0x0000009a20207220 */ /* 0x080fe20000400000 */
[C---:B------:R-:W-:Y:S01]  /*75c0*/  ISETP.GT.AND P2, PT, R0.reuse, 0x8, P2 ;  /* 0x000000080000780c */ /* 0x040fe20001744270 */
[-C--:B------:R-:W-:Y:S01]  /*75d0*/  FMUL R33, R33, R154.reuse ;  /* 0x0000009a21217220 */ /* 0x080fe20000400000 */
[----:B------:R-:W-:Y:S01]  /*75e0*/  ISETP.GT.AND P0, PT, R3, 0x9, PT ;  /* 0x000000090300780c */ /* 0x000fe20003f04270 */
[----:B------:R-:W-:Y:S01]  /*75f0*/  IMAD.X R7, R11, 0x1, R5, P3 ;  /* 0x000000010b077824 */ /* 0x000fe200018e0605 */
[----:B------:R-:W-:Y:S01]  /*7600*/  ISETP.GT.AND P5, PT, R0, RZ, P1 ;  /* 0x000000ff0000720c */ /* 0x000fe20000fa4270 */
[-C--:B------:R-:W-:Y:S01]  /*7610*/  FMUL R34, R34, R154.reuse ;  /* 0x0000009a22227220 */ /* 0x080fe20000400000 */
[----:B------:R-:W-:Y:S01]  /*7620*/  ISETP.GT.AND P3, PT, R0, RZ, P0 ;  /* 0x000000ff0000720c */ /* 0x000fe20000764270 */
[----:B------:R-:W-:Y:S01]  /*7630*/  FMUL R35, R35, R154 ;  /* 0x0000009a23237220 */ /* 0x000fe20000400000 */
[----:B------:R-:W-:Y:S01]  /*7640*/  F2FP.BF16.F32.PACK_AB R26, RZ, R26 ;  /* 0x0000001aff1a723e */ /* 0x000fe200000010ff */
[-C--:B------:R-:W-:Y:S01]  /*7650*/  FMUL R36, R36, R154.reuse ;  /* 0x0000009a24247220 */ /* 0x080fe20000400000 */
[----:B------:R-:W-:Y:S01]  /*7660*/  F2FP.BF16.F32.PACK_AB R27, RZ, R27 ;  /* 0x0000001bff1b723e */ /* 0x000fe200000010ff */
[----:B------:R-:W-:Y:S01]  /*7670*/  FMUL R37, R37, R154 ;  /* 0x0000009a25257220 */ /* 0x000fe20000400000 */
[----:B------:R-:W-:Y:S01]  /*7680*/  F2FP.BF16.F32.PACK_AB R28, RZ, R28 ;  /* 0x0000001cff1c723e */ /* 0x000fe200000010ff */
[----:B------:R-:W-:Y:S01]  /*7690*/  @P2 STG.E.U16 desc[UR36][R6.64], R26 ;  /* 0x0000001a06002986 */ /* 0x000fe2000c101524 */
[----:B------:R-:W-:Y:S01]  /*76a0*/  F2FP.BF16.F32.PACK_AB R29, RZ, R29 ;  /* 0x0000001dff1d723e */ /* 0x000fe200000010ff */
[-C--:B------:R-:W-:Y:S01]  /*76b0*/  FMUL R38, R38, R154.reuse ;  /* 0x0000009a26267220 */ /* 0x080fe20000400000 */
[C---:B------:R-:W-:Y:S01]  /*76c0*/  ISETP.GT.AND P2, PT, R0.reuse, 0x8, P1 ;  /* 0x000000080000780c */ /* 0x040fe20000f44270 */
[----:B------:R-:W-:Y:S01]  /*76d0*/  @P4 STG.E.U16 desc[UR36][R6.64+0x2], R27 ;  /* 0x0000021b06004986 */ /* 0x000fe2000c101524 */
[----:B------:R-:W-:Y:S01]  /*76e0*/  ISETP.GT.AND P1, PT, R3, 0x10, PT ;  /* 0x000000100300780c */ /* 0x000fe20003f24270 */
[----:B------:R-:W-:Y:S01]  /*76f0*/  FMUL R39, R39, R154 ;  /* 0x0000009a27277220 */ /* 0x000fe20000400000 */
[----:B------:R-:W-:Y:S01]  /*7700*/  F2FP.BF16.F32.PACK_AB R30, RZ, R30 ;  /* 0x0000001eff1e723e */ /* 0x000fe200000010ff */
[----:B------:R-:W-:Y:S01]  /*7710*/  @P5 STG.E.U16 desc[UR36][R4.64+0x10], R28 ;  /* 0x0000101c04005986 */ /* 0x000fe2000c101524 */
[----:B------:R-:W-:Y:S01]  /*7720*/  ISETP.GT.AND P4, PT, R0, RZ, P1 ;  /* 0x000000ff0000720c */ /* 0x000fe20000f84270 */
[-C--:B------:R-:W-:Y:S01]  /*7730*/  FMUL R40, R40, R154.reuse ;  /* 0x0000009a28287220 */ /* 0x080fe20000400000 */
[----:B------:R-:W-:Y:S01]  /*7740*/  F2FP.BF16.F32.PACK_AB R31, RZ, R31 ;  /* 0x0000001fff1f723e */ /* 0x000fe200000010ff */
[----:B------:R-:W-:Y:S01]  /*7750*/  @P3 STG.E.U16 desc[UR36][R4.64+0x12], R29 ;  /* 0x0000121d04003986 */ /* 0x000fe2000c101524 */
[----:B------:R-:W-:Y:S01]  /*7760*/  ISETP.GT.AND P3, PT, R0, 0x8, P0 ;  /* 0x000000080000780c */ /* 0x000fe20000764270 */
[----:B------:R-:W-:Y:S01]  /*7770*/  FMUL R41, R41, R154 ;  /* 0x0000009a29297220 */ /* 0x000fe20000400000 */
[----:B------:R-:W-:Y:S01]  /*7780*/  ISETP.GT.AND P0, PT, R3, 0x11, PT ;  /* 0x000000110300780c */ /* 0x000fe20003f04270 */
[----:B------:R-:W-:Y:S01]  /*7790*/  @P2 STG.E.U16 desc[UR36][R6.64+0x10], R30 ;  /* 0x0000101e06002986 */ /* 0x000fe2000c101524 */
[----:B------:R-:W-:Y:S01]  /*77a0*/  F2FP.BF16.F32.PACK_AB R32, RZ, R32 ;  /* 0x00000020ff20723e */ /* 0x000fe200000010ff */
[-C--:B------:R-:W-:Y:S01]  /*77b0*/  FMUL R42, R42, R154.reuse ;  /* 0x0000009a2a2a7220 */ /* 0x080fe20000400000 */
[C---:B------:R-:W-:Y:S01]  /*77c0*/  ISETP.GT.AND P5, PT, R0.reuse, RZ, P0 ;  /* 0x000000ff0000720c */ /* 0x040fe200007a4270 */
[-C--:B------:R-:W-:Y:S01]  /*77d0*/  FMUL R43, R43, R154.reuse ;  /* 0x0000009a2b2b7220 */ /* 0x080fe20000400000 */
[----:B------:R-:W-:Y:S01]  /*77e0*/  ISETP.GT.AND P2, PT, R0, 0x8, P1 ;  /* 0x000000080000780c */ /* 0x000fe20000f44270 */
[-C--:B------:R-:W-:Y:S01]  /*77f0*/  FMUL R44, R44, R154.reuse ;  /* 0x0000009a2c2c7220 */ /* 0x080fe20000400000 */
[----:B------:R-:W-:Y:S01]  /*7800*/  ISETP.GT.AND P1, PT, R3, 0x18, PT ;  /* 0x000000180300780c */ /* 0x000fe20003f24270 */
[-C--:B------:R-:W-:Y:S01]  /*7810*/  FMUL R45, R45, R154.reuse ;  /* 0x0000009a2d2d7220 */ /* 0x080fe20000400000 */
[----:B------:R-:W-:Y:S01]  /*7820*/  F2FP.BF16.F32.PACK_AB R33, RZ, R33 ;  /* 0x00000021ff21723e */ /* 0x000fe200000010ff */
[----:B------:R-:W-:Y:S01]  /*7830*/  @P3 STG.E.U16 desc[UR36][R6.64+0x12], R31 ;  /* 0x0000121f06003986 */ /* 0x000fe2000c101524 */
[----:B------:R-:W-:Y:S01]  /*7840*/  ISETP.GT.AND P3, PT, R0, 0x8, P0 ;  /* 0x000000080000780c */ /* 0x000fe20000764270 */
[-C--:B------:R-:W-:Y:S01]  /*7850*/  FMUL R46, R46, R154.reuse ;  /* 0x0000009a2e2e7220 */ /* 0x080fe20000400000 */
[----:B------:R-:W-:Y:S01]  /*7860*/  ISETP.GT.AND P0, PT, R3, 0x19, PT ;  /* 0x000000190300780c */ /* 0x000fe20003f04270 */
[----:B------:R-:W-:Y:S01]  /*7870*/  @P4 STG.E.U16 desc[UR36][R4.64+0x20], R32 ;  /* 0x0000202004004986 */ /* 0x000fe2000c101524 */
[C---:B------:R-:W-:Y:S01]  /*7880*/  ISETP.GT.AND P4, PT, R0.reuse, RZ, P1 ;  /* 0x000000ff0000720c */ /* 0x040fe20000f84270 */
[----:B------:R-:W-:Y:S01]  /*7890*/  FMUL R47, R47, R154 ;  /* 0x0000009a2f2f7220 */ /* 0x000fe20000400000 */
[----:B------:R-:W-:Y:S01]  /*78a0*/  F2FP.BF16.F32.PACK_AB R34, RZ, R34 ;  /* 0x00000022ff22723e */ /* 0x000fe200000010ff */
[----:B------:R-:W-:Y:S01]  /*78b0*/  @P5 STG.E.U16 desc[UR36][R4.64+0x22], R33 ;  /* 0x0000222104005986 */ /* 0x000fe2000c101524 */
[----:B------:R-:W-:Y:S01]  /*78c0*/  ISETP.GT.AND P5, PT, R0, RZ, P0 ;  /* 0x000000ff0000720c */ /* 0x000fe200007a4270 */
[----:B------:R-:W-:Y:S01]  /*78d0*/  FMUL R48, R48, R154 ;  /* 0x0000009a30307220 */ /* 0x000fe20000400000 */
[----:B------:R-:W-:Y:S01]  /*78e0*/  F2FP.BF16.F32.PACK_AB R35, RZ, R35 ;  /* 0x00000023ff23723e */ /* 0x000fe200000010ff */
[----:B------:R-:W-:Y:S01]  /*78f0*/  @P2 STG.E.U16 desc[UR36][R6.64+0x20], R34 ;  /* 0x0000202206002986 */ /* 0x000fe2000c101524 */
[----:B------:R-:W-:Y:S01]  /*7900*/  F2FP.BF16.F32.PACK_AB R36, RZ, R36 ;  /* 0x00000024ff24723e */ /* 0x000fe200000010ff */
[-C--:B------:R-:W-:Y:S01]  /*7910*/  FMUL R49, R49, R154.reuse ;  /* 0x0000009a31317220 */ /* 0x080fe20000400000 */
[----:B------:R-:W-:Y:S01]  /*7920*/  ISETP.GT.AND P2, PT, R0, 0x8, P1 ;  /* 0x000000080000780c */ /* 0x000fe20000f44270 */
[----:B------:R-:W-:Y:S01]  /*7930*/  @P3 STG.E.U16 desc[UR36][R6.64+0x22], R35 ;  /* 0x0000222306003986 */ /* 0x000fe2000c101524 */
[----:B------:R-:W-:Y:S01]  /*7940*/  ISETP.GT.AND P1, PT, R3, 0x20, PT ;  /* 0x000000200300780c */ /* 0x000fe20003f24270 */
[-C--:B------:R-:W-:Y:S01]  /*7950*/  FMUL R50, R50, R154.reuse ;  /* 0x0000009a32327220 */ /* 0x080fe20000400000 */
[----:B------:R-:W-:Y:S01]  /*7960*/  F2FP.BF16.F32.PACK_AB R37, RZ, R37 ;  /* 0x00000025ff25723e */ /* 0x000fe200000010ff */
[----:B------:R-:W-:Y:S01]  /*7970*/  @P4 STG.E.U16 desc[UR36][R4.64+0x30], R36 ;  /* 0x0000302404004986 */ /* 0x000fe2000c101524 */
[C---:B------:R-:W-:Y:S01]  /*7980*/  ISETP.GT.AND P3, PT, R0.reuse, 0x8, P0 ;  /* 0x000000080000780c */ /* 0x040fe20000764270 */
[-C--:B------:R-:W-:Y:S01]  /*7990*/  FMUL R51, R51, R154.reuse ;  /* 0x0000009a33337220 */ /* 0x080fe20000400000 */
[----:B------:R-:W-:Y:S01]  /*79a0*/  ISETP.GT.AND P0, PT, R3, 0x21, PT ;  /* 0x000000210300780c */ /* 0x000fe20003f04270 */
[----:B------:R-:W-:Y:S01]  /*79b0*/  @P5 STG.E.U16 desc[UR36][R4.64+0x32], R37 ;  /* 0x0000322504005986 */ /* 0x000fe2000c101524 */
[----:B------:R-:W-:Y:S01]  /*79c0*/  ISETP.GT.AND P4, PT, R0, RZ, P1 ;  /* 0x000000ff0000720c */ /* 0x000fe20000f84270 */
[----:B------:R-:W-:Y:S01]  /*79d0*/  FMUL R52, R52, R154 ;  /* 0x0000009a34347220 */ /* 0x000fe20000400000 */
[----:B------:R-:W-:Y:S01]  /*79e0*/  F2FP.BF16.F32.PACK_AB R38, RZ, R38 ;  /* 0x00000026ff26723e */ /* 0x000fe200000010ff */
[-C--:B------:R-:W-:Y:S01]  /*79f0*/  FMUL R53, R53, R154.reuse ;  /* 0x0000009a35357220 */ /* 0x080fe20000400000 */
        /* <DEDUP_REMOVED lines=325> */
[----:B------:R-:W-:Y:S01]  /*8e50*/  FMUL R151, R151, R154 ;  /* 0x0000009a97977220 */ /* 0x000fe20000400000 */
[----:B------:R-:W-:Y:S01]  /*8e60*/  ISETP.GT.AND P2, PT, R0, 0x8, P1 ;  /* 0x000000080000780c */ /* 0x000fe20000f44270 */
[----:B------:R-:W-:Y:S01]  /*8e70*/  @P3 STG.E.U16 desc[UR36][R6.64+0x132], R103 ;  /* 0x0001326706003986 */ /* 0x000fe2000c101524 */
[----:B------:R-:W-:-:S02]  /*8e80*/  ISETP.GT.AND P1, PT, R3, 0xa8, PT ;  /* 0x000000a80300780c */ /* 0x000fc40003f24270 */
[----:B------:R-:W-:Y:S01]  /*8e90*/  F2FP.BF16.F32.PACK_AB R105, RZ, R105 ;  /* 0x00000069ff69723e */ /* 0x000fe200000010ff */
[----:B------:R-:W-:Y:S01]  /*8ea0*/  @P4 STG.E.U16 desc[UR36][R4.64+0x140], R104 ;  /* 0x0001406804004986 */ /* 0x000fe2000c101524 */
[C---:B------:R-:W-:Y:S02]  /*8eb0*/  ISETP.GT.AND P3, PT, R0.reuse, 0x8, P0 ;  /* 0x000000080000780c */ /* 0x040fe40000764270 */
[----:B------:R-:W-:Y:S01]  /*8ec0*/  ISETP.GT.AND P0, PT, R3, 0xa9, PT ;  /* 0x000000a90300780c */ /* 0x000fe20003f04270 */
[----:B------:R-:W-:Y:S01]  /*8ed0*/  @P5 STG.E.U16 desc[UR36][R4.64+0x142], R105 ;  /* 0x0001426904005986 */ /* 0x000fe2000c101524 */
[C---:B------:R-:W-:Y:S02]  /*8ee0*/  ISETP.GT.AND P4, PT, R0.reuse, RZ, P1 ;  /* 0x000000ff0000720c */ /* 0x040fe40000f84270 */
[----:B------:R-:W-:Y:S02]  /*8ef0*/  F2FP.BF16.F32.PACK_AB R106, RZ, R106 ;  /* 0x0000006aff6a723e */ /* 0x000fe400000010ff */
[----:B------:R-:W-:-:S02]  /*8f00*/  ISETP.GT.AND P5, PT, R0, RZ, P0 ;  /* 0x000000ff0000720c */ /* 0x000fc400007a4270 */
[----:B------:R-:W-:Y:S01]  /*8f10*/  F2FP.BF16.F32.PACK_AB R107, RZ, R107 ;  /* 0x0000006bff6b723e */ /* 0x000fe200000010ff */
[----:B------:R-:W-:Y:S01]  /*8f20*/  @P2 STG.E.U16 desc[UR36][R6.64+0x140], R106 ;  /* 0x0001406a06002986 */ /* 0x000fe2000c101524 */
[----:B------:R-:W-:Y:S02]  /*8f30*/  F2FP.BF16.F32.PACK_AB R108, RZ, R108 ;  /* 0x0000006cff6c723e */ /* 0x000fe400000010ff */
[C---:B------:R-:W-:Y:S01]  /*8f40*/  ISETP.GT.AND P2, PT, R0.reuse, 0x8, P1 ;  /* 0x000000080000780c */ /* 0x040fe20000f44270 */
[----:B------:R-:W-:Y:S01]  /*8f50*/  @P3 STG.E.U16 desc[UR36][R6.64+0x142], R107 ;  /* 0x0001426b06003986 */ /* 0x000fe2000c101524 */
[----:B------:R-:W-:Y:S02]  /*8f60*/  ISETP.GT.AND P1, PT, R3, 0xb0, PT ;  /* 0x000000b00300780c */ /* 0x000fe40003f24270 */
[----:B------:R-:W-:Y:S01]  /*8f70*/  F2FP.BF16.F32.PACK_AB R109, RZ, R109 ;  /* 0x0000006dff6d723e */ /* 0x000fe200000010ff */
[----:B------:R-:W-:Y:S01]  /*8f80*/  @P4 STG.E.U16 desc[UR36][R4.64+0x150], R108 ;  /* 0x0001506c04004986 */ /* 0x000fe2000c101524 */
[----:B------:R-:W-:-:S02]  /*8f90*/  ISETP.GT.AND P3, PT, R0, 0x8, P0 ;  /* 0x000000080000780c */ /* 0x000fc40000764270 */
[----:B------:R-:W-:Y:S01]  /*8fa0*/  ISETP.GT.AND P0, PT, R3, 0xb1, PT ;  /* 0x000000b10300780c */ /* 0x000fe20003f04270 */
[----:B------:R-:W-:Y:S01]  /*8fb0*/  @P5 STG.E.U16 desc[UR36][R4.64+0x152], R109 ;  /* 0x0001526d04005986 */ /* 0x000fe2000c101524 */
[C---:B------:R-:W-:Y:S02]  /*8fc0*/  ISETP.GT.AND P4, PT, R0.reuse, RZ, P1 ;  /* 0x000000ff0000720c */ /* 0x040fe40000f84270 */
[----:B------:R-:W-:Y:S02]  /*8fd0*/  F2FP.BF16.F32.PACK_AB R110, RZ, R110 ;  /* 0x0000006eff6e723e */ /* 0x000fe400000010ff */
[----:B------:R-:W-:Y:S02]  /*8fe0*/  ISETP.GT.AND P5, PT, R0, RZ, P0 ;  /* 0x000000ff0000720c */ /* 0x000fe400007a4270 */
[----:B------:R-:W-:Y:S01]  /*8ff0*/  F2FP.BF16.F32.PACK_AB R111, RZ, R111 ;  /* 0x0000006fff6f723e */ /* 0x000fe200000010ff */
[----:B------:R-:W-:Y:S01]  /*9000*/  @P2 STG.E.U16 desc[UR36][R6.64+0x150], R110 ;  /* 0x0001506e06002986 */ /* 0x000fe2000c101524 */
[----:B------:R-:W-:-:S02]  /*9010*/  F2FP.BF16.F32.PACK_AB R112, RZ, R112 ;  /* 0x00000070ff70723e */ /* 0x000fc400000010ff */
[C---:B------:R-:W-:Y:S01]  /*9020*/  ISETP.GT.AND P2, PT, R0.reuse, 0x8, P1 ;  /* 0x000000080000780c */ /* 0x040fe20000f44270 */
[----:B------:R-:W-:Y:S01]  /*9030*/  @P3 STG.E.U16 desc[UR36][R6.64+0x152], R111 ;  /* 0x0001526f06003986 */ /* 0x000fe2000c101524 */
[C---:B------:R-:W-:Y:S02]  /*9040*/  ISETP.GT.AND P1, PT, R3.reuse, 0xb8, PT ;  /* 0x000000b80300780c */ /* 0x040fe40003f24270 */
[----:B------:R-:W-:Y:S01]  /*9050*/  F2FP.BF16.F32.PACK_AB R113, RZ, R113 ;  /* 0x00000071ff71723e */ /* 0x000fe200000010ff */
[----:B------:R-:W-:Y:S01]  /*9060*/  @P4 STG.E.U16 desc[UR36][R4.64+0x160], R112 ;  /* 0x0001607004004986 */ /* 0x000fe2000c101524 */
[C---:B------:R-:W-:Y:S02]  /*9070*/  ISETP.GT.AND P3, PT, R0.reuse, 0x8, P0 ;  /* 0x000000080000780c */ /* 0x040fe40000764270 */
[----:B------:R-:W-:Y:S01]  /*9080*/  ISETP.GT.AND P0, PT, R3, 0xb9, PT ;  /* 0x000000b90300780c */ /* 0x000fe20003f04270 */
[----:B------:R-:W-:Y:S01]  /*9090*/  @P5 STG.E.U16 desc[UR36][R4.64+0x162], R113 ;  /* 0x0001627104005986 */ /* 0x000fe2000c101524 */
[----:B------:R-:W-:-:S02]  /*90a0*/  ISETP.GT.AND P4, PT, R0, RZ, P1 ;  /* 0x000000ff0000720c */ /* 0x000fc40000f84270 */
[----:B------:R-:W-:Y:S02]  /*90b0*/  F2FP.BF16.F32.PACK_AB R114, RZ, R114 ;  /* 0x00000072ff72723e */ /* 0x000fe400000010ff */
[C---:B------:R-:W-:Y:S02]  /*90c0*/  ISETP.GT.AND P5, PT, R0.reuse, RZ, P0 ;  /* 0x000000ff0000720c */ /* 0x040fe400007a4270 */
[----:B------:R-:W-:Y:S01]  /*90d0*/  F2FP.BF16.F32.PACK_AB R115, RZ, R115 ;  /* 0x00000073ff73723e */ /* 0x000fe200000010ff */
[----:B------:R-:W-:Y:S01]  /*90e0*/  @P2 STG.E.U16 desc[UR36][R6.64+0x160], R114 ;  /* 0x0001607206002986 */ /* 0x000fe2000c101524 */
[----:B------:R-:W-:Y:S02]  /*90f0*/  F2FP.BF16.F32.PACK_AB R116, RZ, R116 ;  /* 0x00000074ff74723e */ /* 0x000fe400000010ff */
        /* <DEDUP_REMOVED lines=65> */
[----:B------:R-:W-:Y:S02]  /*9510*/  ISETP.GT.AND P5, PT, R0, RZ, P0 ;  /* 0x000000ff0000720c */ /* 0x000fe400007a4270 */
[----:B------:R-:W-:Y:S02]  /*9520*/  F2FP.BF16.F32.PACK_AB R134, RZ, R134 ;  /* 0x00000086ff86723e */ /* 0x000fe400000010ff */
[----:B------:R-:W-:Y:S02]  /*9530*/  F2FP.BF16.F32.PACK_AB R135, RZ, R135 ;  /* 0x00000087ff87723e */ /* 0x000fe400000010ff */
[----:B------:R-:W-:Y:S01]  /*9540*/  F2FP.BF16.F32.PACK_AB R136, RZ, R136 ;  /* 0x00000088ff88723e */ /* 0x000fe200000010ff */
[----:B------:R-:W-:Y:S01]  /*9550*/  @P2 STG.E.U16 desc[UR36][R6.64+0x1b0], R134 ;  /* 0x0001b08606002986 */ /* 0x000fe2000c101524 */
[----:B------:R-:W-:-:S02]  /*9560*/  F2FP.BF16.F32.PACK_AB R137, RZ, R137 ;  /* 0x00000089ff89723e */ /* 0x000fc400000010ff */
[C---:B------:R-:W-:Y:S01]  /*9570*/  ISETP.GT.AND P1, PT, R0.reuse, 0x8, P1 ;  /* 0x000000080000780c */ /* 0x040fe20000f24270 */
[----:B------:R-:W-:Y:S01]  /*9580*/  @P3 STG.E.U16 desc[UR36][R6.64+0x1b2], R135 ;  /* 0x0001b28706003986 */ /* 0x000fe2000c101524 */
[C---:B------:R-:W-:Y:S02]  /*9590*/  ISETP.GT.AND P2, PT, R0.reuse, 0x8, P0 ;  /* 0x000000080000780c */ /* 0x040fe40000744270 */
[C---:B------:R-:W-:Y:S01]  /*95a0*/  ISETP.GT.AND P0, PT, R3.reuse, 0xe9, PT ;  /* 0x000000e90300780c */ /* 0x040fe20003f04270 */
[----:B------:R-:W-:Y:S01]  /*95b0*/  @P4 STG.E.U16 desc[UR36][R4.64+0x1c0], R136 ;  /* 0x0001c08804004986 */ /* 0x000fe2000c101524 */
[----:B------:R-:W-:Y:S02]  /*95c0*/  ISETP.GT.AND P4, PT, R3, 0xe8, PT ;  /* 0x000000e80300780c */ /* 0x000fe40003f84270 */
[----:B------:R-:W-:Y:S01]  /*95d0*/  F2FP.BF16.F32.PACK_AB R138, RZ, R138 ;  /* 0x0000008aff8a723e */ /* 0x000fe200000010ff */
[----:B------:R-:W-:Y:S01]  /*95e0*/  @P5 STG.E.U16 desc[UR36][R4.64+0x1c2], R137 ;  /* 0x0001c28904005986 */ /* 0x000fe2000c101524 */
[----:B------:R-:W-:-:S02]  /*95f0*/  ISETP.GT.AND P5, PT, R0, RZ, P4 ;  /* 0x000000ff0000720c */ /* 0x000fc400027a4270 */
[----:B------:R-:W-:Y:S01]  /*9600*/  F2FP.BF16.F32.PACK_AB R139, RZ, R139 ;  /* 0x0000008bff8b723e */ /* 0x000fe200000010ff */
[----:B------:R-:W-:Y:S01]  /*9610*/  @P1 STG.E.U16 desc[UR36][R6.64+0x1c0], R138 ;  /* 0x0001c08a06001986 */ /* 0x000fe2000c101524 */
[----:B------:R-:W-:Y:S02]  /*9620*/  F2FP.BF16.F32.PACK_AB R140, RZ, R140 ;  /* 0x0000008cff8c723e */ /* 0x000fe400000010ff */
[C---:B------:R-:W-:Y:S01]  /*9630*/  ISETP.GT.AND P3, PT, R0.reuse, RZ, P0 ;  /* 0x000000ff0000720c */ /* 0x040fe20000764270 */
[----:B------:R-:W-:Y:S01]  /*9640*/  @P2 STG.E.U16 desc[UR36][R6.64+0x1c2], R139 ;  /* 0x0001c28b06002986 */ /* 0x000fe2000c101524 */
[C---:B------:R-:W-:Y:S02]  /*9650*/  ISETP.GT.AND P4, PT, R0.reuse, 0x8, P4 ;  /* 0x000000080000780c */ /* 0x040fe40002784270 */
[----:B------:R-:W-:Y:S02]  /*9660*/  F2FP.BF16.F32.PACK_AB R141, RZ, R141 ;  /* 0x0000008dff8d723e */ /* 0x000fe400000010ff */
[----:B------:R-:W-:Y:S01]  /*9670*/  F2FP.BF16.F32.PACK_AB R142, RZ, R142 ;  /* 0x0000008eff8e723e */ /* 0x000fe200000010ff */
[----:B------:R-:W-:Y:S01]  /*9680*/  @P5 STG.E.U16 desc[UR36][R4.64+0x1d0], R140 ;  /* 0x0001d08c04005986 */ /* 0x000fe2000c101524 */
[----:B------:R-:W-:-:S02]  /*9690*/  ISETP.GT.AND P5, PT, R0, 0x8, P0 ;  /* 0x000000080000780c */ /* 0x000fc400007a4270 */
[----:B------:R-:W-:Y:S02]  /*96a0*/  F2FP.BF16.F32.PACK_AB R143, RZ, R143 ;  /* 0x0000008fff8f723e */ /* 0x000fe400000010ff */
[C---:B------:R-:W-:Y:S01]  /*96b0*/  ISETP.GT.AND P0, PT, R3.reuse, 0xf1, PT ;  /* 0x000000f10300780c */ /* 0x040fe20003f04270 */
[----:B------:R-:W-:Y:S01]  /*96c0*/  @P3 STG.E.U16 desc[UR36][R4.64+0x1d2], R141 ;  /* 0x0001d28d04003986 */ /* 0x000fe2000c101524 */
[----:B------:R-:W-:Y:S02]  /*96d0*/  ISETP.GT.AND P3, PT, R3, 0xf0, PT ;  /* 0x000000f00300780c */ /* 0x000fe40003f64270 */
[----:B------:R-:W-:Y:S01]  /*96e0*/  F2FP.BF16.F32.PACK_AB R144, RZ, R144 ;  /* 0x00000090ff90723e */ /* 0x000fe200000010ff */
[----:B------:R-:W-:Y:S01]  /*96f0*/  @P4 STG.E.U16 desc[UR36][R6.64+0x1d0], R142 ;  /* 0x0001d08e06004986 */ /* 0x000fe2000c101524 */
[C---:B------:R-:W-:Y:S02]  /*9700*/  ISETP.GT.AND P4, PT, R0.reuse, RZ, P3 ;  /* 0x000000ff0000720c */ /* 0x040fe40001f84270 */
[----:B------:R-:W-:Y:S01]  /*9710*/  F2FP.BF16.F32.PACK_AB R145, RZ, R145 ;  /* 0x00000091ff91723e */ /* 0x000fe200000010ff */
[----:B------:R-:W-:Y:S01]  /*9720*/  @P5 STG.E.U16 desc[UR36][R6.64+0x1d2], R143 ;  /* 0x0001d28f06005986 */ /* 0x000fe2000c101524 */
[----:B------:R-:W-:-:S02]  /*9730*/  ISETP.GT.AND P5, PT, R0, RZ, P0 ;  /* 0x000000ff0000720c */ /* 0x000fc400007a4270 */
[C---:B------:R-:W-:Y:S02]  /*9740*/  ISETP.GT.AND P2, PT, R3.reuse, 0xf8, PT ;  /* 0x000000f80300780c */ /* 0x040fe40003f44270 */
[----:B------:R-:W-:Y:S02]  /*9750*/  ISETP.GT.AND P1, PT, R3, 0xf9, PT ;  /* 0x000000f90300780c */ /* 0x000fe40003f24270 */
[C---:B------:R-:W-:Y:S02]  /*9760*/  ISETP.GT.AND P3, PT, R0.reuse, 0x8, P3 ;  /* 0x000000080000780c */ /* 0x040fe40001f64270 */
[C---:B------:R-:W-:Y:S01]  /*9770*/  ISETP.GT.AND P0, PT, R0.reuse, 0x8, P0 ;  /* 0x000000080000780c */ /* 0x040fe20000704270 */
[----:B------:R-:W-:Y:S01]  /*9780*/  @P4 STG.E.U16 desc[UR36][R4.64+0x1e0], R144 ;  /* 0x0001e09004004986 */ /* 0x000fe2000c101524 */
[C---:B------:R-:W-:Y:S02]  /*9790*/  ISETP.GT.AND P4, PT, R0.reuse, RZ, P1 ;  /* 0x000000ff0000720c */ /* 0x040fe40000f84270 */
[----:B------:R-:W-:Y:S01]  /*97a0*/  F2FP.BF16.F32.PACK_AB R146, RZ, R146 ;  /* 0x00000092ff92723e */ /* 0x000fe200000010ff */
[----:B------:R-:W-:Y:S01]  /*97b0*/  @P5 STG.E.U16 desc[UR36][R4.64+0x1e2], R145 ;  /* 0x0001e29104005986 */ /* 0x000fe2000c101524 */
[----:B------:R-:W-:-:S02]  /*97c0*/  ISETP.GT.AND P5, PT, R0, RZ, P2 ;  /* 0x000000ff0000720c */ /* 0x000fc400017a4270 */
[C---:B------:R-:W-:Y:S02]  /*97d0*/  ISETP.GT.AND P2, PT, R0.reuse, 0x8, P2 ;  /* 0x000000080000780c */ /* 0x040fe40001744270 */
[----:B------:R-:W-:Y:S01]  /*97e0*/  F2FP.BF16.F32.PACK_AB R147, RZ, R147 ;  /* 0x00000093ff93723e */ /* 0x000fe200000010ff */
[----:B------:R-:W-:Y:S01]  /*97f0*/  @P3 STG.E.U16 desc[UR36][R6.64+0x1e0], R146 ;  /* 0x0001e09206003986 */ /* 0x000fe2000c101524 */
[----:B------:R-:W-:Y:S02]  /*9800*/  ISETP.GT.AND P1, PT, R0, 0x8, P1 ;  /* 0x000000080000780c */ /* 0x000fe40000f24270 */
[----:B------:R-:W-:Y:S01]  /*9810*/  F2FP.BF16.F32.PACK_AB R148, RZ, R148 ;  /* 0x00000094ff94723e */ /* 0x000fe200000010ff */
[----:B------:R-:W-:Y:S01]  /*9820*/  @P0 STG.E.U16 desc[UR36][R6.64+0x1e2], R147 ;  /* 0x0001e29306000986 */ /* 0x000fe2000c101524 */
[----:B------:R-:W-:Y:S02]  /*9830*/  F2FP.BF16.F32.PACK_AB R149, RZ, R149 ;  /* 0x00000095ff95723e */ /* 0x000fe400000010ff */
[----:B------:R-:W-:Y:S01]  /*9840*/  F2FP.BF16.F32.PACK_AB R150, RZ, R150 ;  /* 0x00000096ff96723e */ /* 0x000fe200000010ff */
[----:B------:R-:W-:Y:S01]  /*9850*/  @P5 STG.E.U16 desc[UR36][R4.64+0x1f0], R148 ;  /* 0x0001f09404005986 */ /* 0x000fe2000c101524 */
[----:B------:R-:W-:-:S03]  /*9860*/  F2FP.BF16.F32.PACK_AB R151, RZ, R151 ;  /* 0x00000097ff97723e */ /* 0x000fc600000010ff */
[----:B------:R0:W-:Y:S02]  /*9870*/  @P4 STG.E.U16 desc[UR36][R4.64+0x1f2], R149 ;  /* 0x0001f29504004986 */ /* 0x0001e4000c101524 */
[----:B0-----:R-:W-:Y:S02]  /*9880*/  @P2 IMAD.MOV.U32 R4, RZ, RZ, R6 ;  /* 0x000000ffff042224 */ /* 0x001fe400078e0006 */
[----:B------:R-:W-:-:S05]  /*9890*/  @P2 IMAD.MOV.U32 R5, RZ, RZ, R7 ;  /* 0x000000ffff052224 */ /* 0x000fca00078e0007 */
[----:B------:R0:W-:Y:S04]  /*98a0*/  @P2 STG.E.U16 desc[UR36][R4.64+0x1f0], R150 ;  /* 0x0001f09604002986 */ /* 0x0001e8000c101524 */
[----:B------:R0:W-:Y:S02]  /*98b0*/  @P1 STG.E.U16 desc[UR36][R6.64+0x1f2], R151 ;  /* 0x0001f29706001986 */ /* 0x0001e4000c101524 */
.L_x_282:
[----:B------:R-:W-:Y:S05]  /*98c0*/  BSYNC B0 ;  /* 0x0000000000007941 */ /* 0x000fea0003800000 */
.L_x_28:
[----:B------:R-:W-:Y:S01]  /*98d0*/  ULDC UR4, c[0x0][0xc] ;  /* 0x0000030000047ab9 */ /* 0x000fe20000000800 */
[----:B------:R-:W-:Y:S01]  /*98e0*/  ULDC UR5, c[0x0][0x10] ;  /* 0x0000040000057ab9 */ /* 0x000fe20000000800 */
[----:B0-----:R-:W0:Y:S01]  /*98f0*/  LDC R3, c[0x0][0x14] ;  /* 0x00000500ff037b82 */ /* 0x001e220000000800 */
[----:B------:R-:W-:Y:S01]  /*9900*/  UIMAD.WIDE.U32 UR4, UR4, UR5, URZ ;  /* 0x00000005040472a5 */ /* 0x000fe2000f8e003f */
[----:B------:R-:W-:Y:S01]  /*9910*/  PRMT R0, RZ, 0x7610, R0 ;  /* 0x00007610ff007816 */ /* 0x000fe20000000000 */
[----:B----45:R-:W-:Y:S02]  /*9920*/  IMAD.MOV.U32 R152, RZ, RZ, -0x1 ;  /* 0xffffffffff987424 */ /* 0x030fe400078e00ff */
[----:B------:R-:W-:Y:S02]  /*9930*/  IMAD.MOV.U32 R23, RZ, RZ, -0x1 ;  /* 0xffffffffff177424 */ /* 0x000fe400078e00ff */
[----:B0-----:R-:W-:-:S04]  /*9940*/  IMAD.WIDE.U32 R16, R3, UR4, R16 ;  /* 0x0000000403107c25 */ /* 0x001fc8000f8e0010 */
[----:B------:R-:W-:Y:S01]  /*9950*/  IMAD R3, R3, UR5, RZ ;  /* 0x0000000503037c24 */ /* 0x000fe2000f8e02ff */
[----:B------:R-:W-:Y:S02]  /*9960*/  ULDC.64 UR4, c[0x0][0x650] ;  /* 0x0001940000047ab9 */ /* 0x000fe40000000a00 */
[----:B------:R-:W-:Y:S01]  /*9970*/  ISETP.GE.U32.AND P0, PT, R16, UR4, PT ;  /* 0x0000000410007c0c */ /* 0x000fe2000bf06070 */
[----:B------:R-:W-:-:S05]  /*9980*/  IMAD.IADD R17, R17, 0x1, R3 ;  /* 0x0000000111117824 */ /* 0x000fca00078e0203 */
[----:B------:R-:W-:-:S13]  /*9990*/  ISETP.GE.U32.AND.EX P0, PT, R17, UR5, PT, P0 ;  /* 0x0000000511007c0c */ /* 0x000fda000bf06100 */
[----:B------:R-:W-:Y:S05]  /*99a0*/  @P0 BRA `(.L_x_283) ;  /* 0x0000000400640947 */ /* 0x000fea0003800000 */
[----:B------:R-:W0:Y:S01]  /*99b0*/  S2R R12, SR_CTAID.X ;  /* 0x00000000000c7919 */ /* 0x000e220000002500 */
[----:B------:R-:W4:Y:S01]  /*99c0*/  LDC.64 R10, c[0x0][0x628] ;  /* 0x00018a00ff0a7b82 */ /* 0x000f220000000a00 */
[----:B------:R-:W-:Y:S01]  /*99d0*/  ULDC UR4, c[0x0][0x150] ;  /* 0x0000540000047ab9 */ /* 0x000fe20000000800 */
[----:B-123--:R-:W-:Y:S01]  /*99e0*/  IMAD.MOV.U32 R8, RZ, RZ, R16 ;  /* 0x000000ffff087224 */ /* 0x00efe200078e0010 */
[----:B------:R-:W1:Y:S01]  /*99f0*/  S2R R24, SR_CTAID.Y ;  /* 0x0000000000187919 */ /* 0x000e620000002600 */
[----:B------:R-:W-:-:S04]  /*9a00*/  IMAD.MOV.U32 R9, RZ, RZ, R17 ;  /* 0x000000ffff097224 */ /* 0x000fc800078e0011 */
[----:B------:R-:W2:Y:S08]  /*9a10*/  LDC R21, c[0x0][0x144] ;  /* 0x00005100ff157b82 */ /* 0x000eb00000000800 */
[----:B------:R-:W3:Y:S08]  /*9a20*/  LDC R0, c[0x0][0x630] ;  /* 0x00018c00ff007b82 */ /* 0x000ef00000000800 */
[----:B------:R-:W1:Y:S01]  /*9a30*/  LDC.64 R14, c[0x0][0x620] ;  /* 0x00018800ff0e7b82 */ /* 0x000e620000000a00 */
[----:B----4-:R-:W-:-:S04]  /*9a40*/  ISETP.NE.U32.AND P0, PT, R10, RZ, PT ;  /* 0x000000ff0a00720c */ /* 0x010fc80003f05070 */
[----:B------:R-:W-:Y:S02]  /*9a50*/  ISETP.NE.AND.EX P0, PT, R11, RZ, PT, P0 ;  /* 0x000000ff0b00720c */ /* 0x000fe40003f05300 */
[----:B0-----:R-:W-:-:S05]  /*9a60*/  I2FP.F32.U32 R3, R12 ;  /* 0x0000000c00037245 */ /* 0x001fca0000201000 */
[----:B------:R-:W-:-:S04]  /*9a70*/  FMUL R3, R3, UR4 ;  /* 0x0000000403037c20 */ /* 0x000fc80008400000 */
[----:B------:R0:W4:Y:S02]  /*9a80*/  F2I.U32.TRUNC.NTZ R20, R3 ;  /* 0x0000000300147305 */ /* 0x000124000020f000 */
[----:B--23--:R-:W-:Y:S05]  /*9a90*/  @!P0 BRA `(.L_x_284) ;  /* 0x0000000000288947 */ /* 0x00cfea0003800000 */
[----:B0-----:R-:W0:Y:S02]  /*9aa0*/  LDC R3, c[0x0][0x634] ;  /* 0x00018d00ff037b82 */ /* 0x001e240000000800 */
        /* <DEDUP_REMOVED lines=9> */
.L_x_284:
[----:B------:R-:W2:Y:S01]  /*9b40*/  LDC.64 R30, c[0x0][0x640] ;  /* 0x00019000ff1e7b82 */ /* 0x000ea20000000a00 */
[-CC-:B------:R-:W-:Y:S01]  /*9b50*/  SHF.R.U64 R23, R8, R0.reuse, R9.reuse ;  /* 0x0000000008177219 */ /* 0x180fe20000001209 */
[----:B----4-:R-:W-:Y:S01]  /*9b60*/  IMAD.MOV R20, RZ, RZ, -R20 ;  /* 0x000000ffff147224 */ /* 0x010fe200078e0a14 */
[----:B------:R-:W-:Y:S01]  /*9b70*/  SHF.R.U32.HI R0, RZ, R0, R9 ;  /* 0x00000000ff007219 */ /* 0x000fe20000011609 */
[----:B------:R-:W-:Y:S01]  /*9b80*/  ULDC UR4, c[0x0][0x154] ;  /* 0x0000550000047ab9 */ /* 0x000fe20000000800 */
[----:B0-----:R-:W-:Y:S01]  /*9b90*/  IADD3 R3, P0, RZ, -R23, RZ ;  /* 0x80000017ff037210 */ /* 0x001fe20007f1e0ff */
[----:B------:R-:W-:Y:S02]  /*9ba0*/  IMAD R26, R21, R20, R12 ;  /* 0x00000014151a7224 */ /* 0x000fe400078e020c */
[----:B------:R-:W0:Y:S01]  /*9bb0*/  LDC R6, c[0x0][0x618] ;  /* 0x00018600ff067b82 */ /* 0x000e220000000800 */
[----:B------:R-:W-:Y:S02]  /*9bc0*/  IMAD.MOV.U32 R7, RZ, RZ, 0x1 ;  /* 0x00000001ff077424 */ /* 0x000fe400078e00ff */
[----:B------:R-:W-:-:S04]  /*9bd0*/  IMAD.X R5, RZ, RZ, ~R0, P0 ;  /* 0x000000ffff057224 */ /* 0x000fc800000e0e00 */
[-C--:B-1----:R-:W-:Y:S01]  /*9be0*/  IMAD R0, R5, R14.reuse, RZ ;  /* 0x0000000e05007224 */ /* 0x082fe200078e02ff */
[----:B------:R-:W1:Y:S01]  /*9bf0*/  LDC R8, c[0x0][0x608] ;  /* 0x00018200ff087b82 */ /* 0x000e620000000800 */
[----:B------:R-:W-:-:S04]  /*9c00*/  IMAD.WIDE.U32 R4, R3, R14, R16 ;  /* 0x0000000e03047225 */ /* 0x000fc800078e0010 */
[----:B------:R-:W-:Y:S01]  /*9c10*/  IMAD R3, R3, R15, R0 ;  /* 0x0000000f03037224 */ /* 0x000fe200078e0200 */
[----:B------:R-:W-:Y:S02]  /*9c20*/  I2FP.F32.U32 R0, R24 ;  /* 0x0000001800007245 */ /* 0x000fe40000201000 */
[----:B------:R-:W3:Y:S01]  /*9c30*/  LDC R28, c[0x0][0x658] ;  /* 0x00019600ff1c7b82 */ /* 0x000ee20000000800 */
[----:B------:R-:W-:Y:S01]  /*9c40*/  IMAD.IADD R3, R5, 0x1, R3 ;  /* 0x0000000105037824 */ /* 0x000fe200078e0203 */
[----:B--2---:R-:W-:Y:S01]  /*9c50*/  ISETP.NE.U32.AND P0, PT, R30, RZ, PT ;  /* 0x000000ff1e00720c */ /* 0x004fe20003f05070 */
[----:B------:R-:W-:Y:S01]  /*9c60*/  FMUL R0, R0, UR4 ;  /* 0x0000000400007c20 */ /* 0x000fe20008400000 */
[----:B------:R-:W-:Y:S02]  /*9c70*/  IMAD.MOV.U32 R5, RZ, RZ, -0x1 ;  /* 0xffffffffff057424 */ /* 0x000fe400078e00ff */
[----:B------:R-:W-:Y:S01]  /*9c80*/  ISETP.NE.AND.EX P0, PT, R31, RZ, PT, P0 ;  /* 0x000000ff1f00720c */ /* 0x000fe20003f05300 */
[----:B------:R2:W4:Y:S01]  /*9c90*/  F2I.U32.TRUNC.NTZ R13, R0 ;  /* 0x00000000000d7305 */ /* 0x000522000020f000 */
[----:B------:R-:W2:Y:S01]  /*9ca0*/  LDC R15, c[0x0][0x148] ;  /* 0x00005200ff0f7b82 */ /* 0x000ea20000000800 */
[----:B0-----:R-:W-:-:S02]  /*9cb0*/  SHF.R.U64 R12, R4, R6, R3 ;  /* 0x00000006040c7219 */ /* 0x001fc40000001203 */
[----:B------:R-:W-:-:S05]  /*9cc0*/  SHF.R.U32.HI R3, RZ, R6, R3 ;  /* 0x00000006ff037219 */ /* 0x000fca0000011603 */
[----:B------:R-:W0:Y:S01]  /*9cd0*/  LDC R20, c[0x0][0x600] ;  /* 0x00018000ff147b82 */ /* 0x000e220000000800 */
[-CC-:B-1----:R-:W-:Y:S02]  /*9ce0*/  SHF.R.U64 R10, R12, R8.reuse, R3.reuse ;  /* 0x000000080c0a7219 */ /* 0x182fe40000001203 */
[----:B------:R-:W-:-:S05]  /*9cf0*/  SHF.R.U32.HI R3, RZ, R8, R3 ;  /* 0x00000008ff037219 */ /* 0x000fca0000011603 */
[----:B------:R-:W1:Y:S01]  /*9d00*/  LDC R21, c[0x0][0x648] ;  /* 0x00019200ff157b82 */ /* 0x000e620000000800 */
[-C--:B---3--:R-:W-:Y:S02]  /*9d10*/  SHF.L.U32 R4, R5, R28.reuse, RZ ;  /* 0x0000001c05047219 */ /* 0x088fe400000006ff */
[-CC-:B------:R-:W-:Y:S02]  /*9d20*/  SHF.R.U64 R14, R10, R28.reuse, R3.reuse ;  /* 0x0000001c0a0e7219 */ /* 0x180fe40000001203 */
[----:B------:R-:W-:Y:S02]  /*9d30*/  SHF.R.U32.HI R5, RZ, R28, R3 ;  /* 0x0000001cff057219 */ /* 0x000fe40000011603 */
[----:B------:R-:W-:Y:S01]  /*9d40*/  LOP3.LUT R153, RZ, R4, RZ, 0x33, !PT ;  /* 0x00000004ff997212 */ /* 0x000fe200078e33ff */
[----:B------:R-:W3:Y:S01]  /*9d50*/  LDC R25, c[0x0][0x638] ;  /* 0x00018e00ff197b82 */ /* 0x000ee20000000800 */
[----:B------:R-:W-:Y:S01]  /*9d60*/  SHF.L.U32 R28, R7, R28, RZ ;  /* 0x0000001c071c7219 */ /* 0x000fe200000006ff */
[----:B------:R-:W-:-:S06]  /*9d70*/  IMAD.MOV.U32 R4, RZ, RZ, R14 ;  /* 0x000000ffff047224 */ /* 0x000fcc00078e000e */
[----:B------:R-:W0:Y:S01]  /*9d80*/  LDC R27, c[0x0][0x610] ;  /* 0x00018400ff1b7b82 */ /* 0x000e220000000800 */
[----:B----4-:R-:W-:Y:S05]  /*9d90*/  @!P0 BRA `(.L_x_285) ;  /* 0x0000000000288947 */ /* 0x010fea0003800000 */
[----:B------:R-:W4:Y:S02]  /*9da0*/  LDC R3, c[0x0][0x64c] ;  /* 0x00019300ff037b82 */ /* 0x000f240000000800 */
[----:B----4-:R-:W-:-:S05]  /*9db0*/  IADD3 R3, P0, R14, R3, RZ ;  /* 0x000000030e037210 */ /* 0x010fca0007f1e0ff */
        /* <DEDUP_REMOVED lines=8> */
.L_x_285:
[----:B------:R-:W-:Y:S01]  /*9e40*/  ISETP.NE.AND P0, PT, R2, 0x1, PT ;  /* 0x000000010200780c */ /* 0x000fe20003f05270 */
[----:B------:R-:W-:Y:S01]  /*9e50*/  IMAD.MOV R13, RZ, RZ, -R13 ;  /* 0x000000ffff0d7224 */ /* 0x000fe200078e0a0d */
[----:B-12---:R-:W-:Y:S01]  /*9e60*/  SHF.R.U64 R0, R4, R21, R5 ;  /* 0x0000001504007219 */ /* 0x006fe20000001205 */
[----:B0-----:R-:W-:Y:S01]  /*9e70*/  VIADD R5, R20, 0xffffffff ;  /* 0xffffffff14057836 */ /* 0x001fe20000000000 */
[----:B------:R-:W-:-:S03]  /*9e80*/  LOP3.LUT R153, R10, R153, RZ, 0xc0, !PT ;  /* 0x000000990a997212 */ /* 0x000fc600078ec0ff */
[----:B------:R-:W-:Y:S01]  /*9e90*/  IMAD.MOV R3, RZ, RZ, -R0 ;  /* 0x000000ffff037224 */ /* 0x000fe200078e0a00 */
[----:B------:R-:W-:Y:S01]  /*9ea0*/  LOP3.LUT R5, R12, R5, RZ, 0xc0, !PT ;  /* 0x000000050c057212 */ /* 0x000fe200078ec0ff */
[----:B------:R-:W-:Y:S02]  /*9eb0*/  IMAD R153, R28, R0, R153 ;  /* 0x000000001c997224 */ /* 0x000fe400078e0299 */
[----:B---3--:R-:W-:Y:S02]  /*9ec0*/  IMAD R0, R3, R25, R14 ;  /* 0x0000001903007224 */ /* 0x008fe400078e020e */
[----:B------:R-:W-:Y:S02]  /*9ed0*/  @P0 IMAD R26, R15, R13, R24 ;  /* 0x0000000d0f1a0224 */ /* 0x000fe400078e0218 */
[----:B------:R-:W-:Y:S02]  /*9ee0*/  IMAD R4, R0, R20, R5 ;  /* 0x0000001400047224 */ /* 0x000fe400078e0205 */
[----:B------:R-:W-:-:S02]  /*9ef0*/  IMAD R153, R153, R27, R26 ;  /* 0x0000001b99997224 */ /* 0x000fc400078e021a */
[----:B------:R-:W-:-:S03]  /*9f00*/  IMAD.MOV.U32 R3, RZ, RZ, 0x1 ;  /* 0x00000001ff037424 */ /* 0x000fc600078e00ff */
[----:B------:R-:W-:Y:S02]  /*9f10*/  SEL R152, R4, R153, !P0 ;  /* 0x0000009904987207 */ /* 0x000fe40004000000 */
[----:B------:R-:W-:Y:S02]  /*9f20*/  PRMT R0, R3, 0x7610, R0 ;  /* 0x0000761003007816 */ /* 0x000fe40000000000 */
[----:B------:R-:W-:-:S07]  /*9f30*/  SEL R153, R153, R4, !P0 ;  /* 0x0000000499997207 */ /* 0x000fce0004000000 */
.L_x_283:
[----:B------:R-:W-:-:S13]  /*9f40*/  LOP3.LUT P0, RZ, R0, 0xff, RZ, 0xc0, !PT ;  /* 0x000000ff00ff7812 */ /* 0x000fda000780c0ff */
[----:B------:R-:W-:Y:S05]  /*9f50*/  @P0 BRA `(.L_x_286) ;  /* 0xffffff6c00f40947 */ /* 0x000fea000383ffff */
[----:B------:R-:W-:Y:S05]  /*9f60*/  EXIT ;  /* 0x000000000000794d */ /* 0x000fea0003800000 */
.L_x_3:
[----:B0-----:R-:W-:Y:S01]  /*9f70*/  ULDC.64 UR4, c[0x0][0x650] ;  /* 0x0001940000047ab9 */ /* 0x001fe20000000a00 */
        /* <DEDUP_REMOVED lines=25> */
.L_x_288:
[--C-:B------:R-:W-:Y:S01]  /*a110*/  SHF.R.U64 R12, R10, R14, R11.reuse ;  /* 0x0000000e0a0c7219 */ /* 0x100fe2000000120b */
[----:B------:R-:W0:Y:S01]  /*a120*/  LDC R22, c[0x0][0x618] ;  /* 0x00018600ff167b82 */ /* 0x000e220000000800 */
[----:B------:R-:W-:Y:S01]  /*a130*/  I2FP.F32.U32 R6, R4 ;  /* 0x0000000400067245 */ /* 0x000fe20000201000 */
[----:B------:R-:W-:Y:S01]  /*a140*/  ULDC UR4, c[0x0][0x150] ;  /* 0x0000540000047ab9 */ /* 0x000fe20000000800 */
[----:B------:R-:W-:Y:S02]  /*a150*/  SHF.R.U32.HI R5, RZ, R14, R11 ;  /* 0x0000000eff057219 */ /* 0x000fe4000001160b */
[----:B------:R-:W-:Y:S01]  /*a160*/  IADD3 R9, P0, RZ, -R12, RZ ;  /* 0x8000000cff097210 */ /* 0x000fe20007f1e0ff */
[----:B------:R-:W-:Y:S01]  /*a170*/  FMUL R11, R6, UR4 ;  /* 0x00000004060b7c20 */ /* 0x000fe20008400000 */
[----:B------:R-:W-:Y:S01]  /*a180*/  ULDC UR4, c[0x0][0x154] ;  /* 0x0000550000047ab9 */ /* 0x000fe20000000800 */
[----:B------:R-:W1:Y:S02]  /*a190*/  LDC.64 R24, c[0x0][0x640] ;  /* 0x00019000ff187b82 */ /* 0x000e640000000a00 */
[----:B------:R-:W-:-:S02]  /*a1a0*/  IMAD.X R5, RZ, RZ, ~R5, P0 ;  /* 0x000000ffff057224 */ /* 0x000fc400000e0e05 */
[----:B------:R-:W2:Y:S01]  /*a1b0*/  F2I.U32.TRUNC.NTZ R11, R11 ;  /* 0x0000000b000b7305 */ /* 0x000ea2000020f000 */
[----:B------:R-:W-:-:S03]  /*a1c0*/  IMAD.WIDE.U32 R6, R9, R20, R16 ;  /* 0x0000001409067225 */ /* 0x000fc600078e0010 */
[----:B------:R-:W3:Y:S01]  /*a1d0*/  LDC R13, c[0x0][0x144] ;  /* 0x00005100ff0d7b82 */ /* 0x000ee20000000800 */
[----:B------:R-:W-:-:S04]  /*a1e0*/  IMAD R8, R5, R20, RZ ;  /* 0x0000001405087224 */ /* 0x000fc800078e02ff */
[----:B------:R-:W-:Y:S02]  /*a1f0*/  IMAD R5, R9, R21, R8 ;  /* 0x0000001509057224 */ /* 0x000fe400078e0208 */
[----:B------:R-:W-:Y:S01]  /*a200*/  IMAD.MOV.U32 R8, RZ, RZ, -0x1 ;  /* 0xffffffffff087424 */ /* 0x000fe200078e00ff */
[----:B------:R-:W4:Y:S01]  /*a210*/  LDC R14, c[0x0][0x608] ;  /* 0x00018200ff0e7b82 */ /* 0x000f220000000800 */
[----:B------:R-:W-:Y:S01]  /*a220*/  IMAD.IADD R5, R7, 0x1, R5 ;  /* 0x0000000107057824 */ /* 0x000fe200078e0205 */
[----:B------:R-:W-:-:S04]  /*a230*/  I2FP.F32.U32 R7, R3 ;  /* 0x0000000300077245 */ /* 0x000fc80000201000 */
[-C--:B0-----:R-:W-:Y:S01]  /*a240*/  SHF.R.U64 R10, R6, R22.reuse, R5 ;  /* 0x00000016060a7219 */ /* 0x081fe20000001205 */
[----:B--2---:R-:W-:Y:S01]  /*a250*/  IMAD.MOV R6, RZ, RZ, -R11 ;  /* 0x000000ffff067224 */ /* 0x004fe200078e0a0b */
[----:B------:R-:W0:Y:S01]  /*a260*/  LDC R9, c[0x0][0x658] ;  /* 0x00019600ff097b82 */ /* 0x000e220000000800 */
[----:B-1----:R-:W-:Y:S01]  /*a270*/  ISETP.NE.U32.AND P0, PT, R24, RZ, PT ;  /* 0x000000ff1800720c */ /* 0x002fe20003f05070 */
[----:B------:R-:W-:Y:S01]  /*a280*/  FMUL R7, R7, UR4 ;  /* 0x0000000407077c20 */ /* 0x000fe20008400000 */
[----:B------:R-:W-:Y:S02]  /*a290*/  SHF.R.U32.HI R5, RZ, R22, R5 ;  /* 0x00000016ff057219 */ /* 0x000fe40000011605 */
[----:B------:R-:W-:-:S03]  /*a2a0*/  ISETP.NE.AND.EX P0, PT, R25, RZ, PT, P0 ;  /* 0x000000ff1900720c */ /* 0x000fc60003f05300 */
[----:B------:R-:W1:Y:S01]  /*a2b0*/  LDC R20, c[0x0][0x148] ;  /* 0x00005200ff147b82 */ /* 0x000e620000000800 */
[----:B---3--:R-:W-:Y:S02]  /*a2c0*/  IMAD R23, R13, R6, R4 ;  /* 0x000000060d177224 */ /* 0x008fe400078e0204 */
[----:B------:R-:W-:-:S05]  /*a2d0*/  IMAD.MOV.U32 R6, RZ, RZ, 0x1 ;  /* 0x00000001ff067424 */ /* 0x000fca00078e00ff */
[----:B------:R-:W2:Y:S01]  /*a2e0*/  LDC R21, c[0x0][0x600] ;  /* 0x00018000ff157b82 */ /* 0x000ea20000000800 */
[-CC-:B----4-:R-:W-:Y:S02]  /*a2f0*/  SHF.R.U64 R13, R10, R14.reuse, R5.reuse ;  /* 0x0000000e0a0d7219 */ /* 0x190fe40000001205 */
[----:B------:R-:W-:Y:S02]  /*a300*/  SHF.R.U32.HI R4, RZ, R14, R5 ;  /* 0x0000000eff047219 */ /* 0x000fe40000011605 */
[----:B------:R3:W4:Y:S03]  /*a310*/  F2I.U32.TRUNC.NTZ R14, R7 ;  /* 0x00000007000e7305 */ /* 0x000726000020f000 */
[----:B------:R-:W1:Y:S01]  /*a320*/  LDC R26, c[0x0][0x648] ;  /* 0x00019200ff1a7b82 */ /* 0x000e620000000800 */
[-C--:B0-----:R-:W-:Y:S02]  /*a330*/  SHF.R.U64 R15, R13, R9.reuse, R4 ;  /* 0x000000090d0f7219 */ /* 0x081fe40000001204 */
[----:B------:R-:W-:-:S02]  /*a340*/  SHF.L.U32 R8, R8, R9, RZ ;  /* 0x0000000908087219 */ /* 0x000fc400000006ff */
[-C--:B------:R-:W-:Y:S01]  /*a350*/  SHF.R.U32.HI R5, RZ, R9.reuse, R4 ;  /* 0x00000009ff057219 */ /* 0x080fe20000011604 */
[----:B------:R-:W-:Y:S01]  /*a360*/  IMAD.MOV.U32 R4, RZ, RZ, R15 ;  /* 0x000000ffff047224 */ /* 0x000fe200078e000f */
[----:B------:R-:W-:Y:S01]  /*a370*/  SHF.L.U32 R22, R6, R9, RZ ;  /* 0x0000000906167219 */ /* 0x000fe200000006ff */
[----:B------:R-:W0:Y:S01]  /*a380*/  LDC R27, c[0x0][0x638] ;  /* 0x00018e00ff1b7b82 */ /* 0x000e220000000800 */
[----:B------:R-:W-:-:S07]  /*a390*/  LOP3.LUT R28, RZ, R8, RZ, 0x33, !PT ;  /* 0x00000008ff1c7212 */ /* 0x000fce00078e33ff */
        /* <DEDUP_REMOVED lines=12> */
.L_x_289:
[----:B------:R-:W-:Y:S01]  /*a460*/  ISETP.NE.AND P0, PT, R2, 0x1, PT ;  /* 0x000000010200780c */ /* 0x000fe20003f05270 */
[----:B--2---:R-:W-:Y:S01]  /*a470*/  VIADD R7, R21, 0xffffffff ;  /* 0xffffffff15077836 */ /* 0x004fe20000000000 */
[----:B-1----:R-:W-:Y:S01]  /*a480*/  SHF.R.U64 R5, R4, R26, R5 ;  /* 0x0000001a04057219 */ /* 0x002fe20000001205 */
[----:B------:R-:W-:Y:S01]  /*a490*/  IMAD.MOV R14, RZ, RZ, -R14 ;  /* 0x000000ffff0e7224 */ /* 0x000fe200078e0a0e */
[----:B------:R-:W-:Y:S01]  /*a4a0*/  LOP3.LUT R4, R13, R28, RZ, 0xc0, !PT ;  /* 0x0000001c0d047212 */ /* 0x000fe200078ec0ff */
[----:B------:R-:W-:Y:S01]  /*a4b0*/  IMAD.MOV.U32 R8, RZ, RZ, R12 ;  /* 0x000000ffff087224 */ /* 0x000fe200078e000c */
[----:B------:R-:W-:Y:S01]  /*a4c0*/  LOP3.LUT R10, R10, R7, RZ, 0xc0, !PT ;  /* 0x000000070a0a7212 */ /* 0x000fe200078ec0ff */
[----:B------:R-:W-:Y:S02]  /*a4d0*/  IMAD.MOV R6, RZ, RZ, -R5 ;  /* 0x000000ffff067224 */ /* 0x000fe400078e0a05 */
[----:B------:R-:W-:-:S04]  /*a4e0*/  IMAD R4, R22, R5, R4 ;  /* 0x0000000516047224 */ /* 0x000fc800078e0204 */
[----:B------:R-:W-:Y:S02]  /*a4f0*/  @P0 IMAD R23, R20, R14, R3 ;  /* 0x0000000e14170224 */ /* 0x000fe400078e0203 */
[----:B0-----:R-:W-:Y:S02]  /*a500*/  IMAD R3, R6, R27, R15 ;  /* 0x0000001b06037224 */ /* 0x001fe400078e020f */
[----:B------:R-:W-:Y:S02]  /*a510*/  IMAD R7, R4, R29, R23 ;  /* 0x0000001d04077224 */ /* 0x000fe400078e0217 */
[----:B------:R-:W-:Y:S02]  /*a520*/  IMAD R4, R3, R21, R10 ;  /* 0x0000001503047224 */ /* 0x000fe400078e020a */
[----:B------:R-:W-:-:S03]  /*a530*/  IMAD.MOV.U32 R6, RZ, RZ, 0x1 ;  /* 0x00000001ff067424 */ /* 0x000fc600078e00ff */
[----:B------:R-:W-:Y:S02]  /*a540*/  SEL R9, R4, R7, !P0 ;  /* 0x0000000704097207 */ /* 0x000fe40004000000 */
[----:B------:R-:W-:-:S07]  /*a550*/  SEL R7, R7, R4, !P0 ;  /* 0x0000000407077207 */ /* 0x000fce0004000000 */
.L_x_287:
[----:B------:R-:W-:-:S08]  /*a560*/  NOP ;  /* 0x0000000000007918 */ /* 0x000fd00000000000 */
[----:B------:R-:W0:-:S00]  /*a570*/  USETMAXREG.DEALLOC.CTAPOOL 0x28 ;  /* 0x00000028000079c8 */ /* 0x000e0000080e0500 */
[----:B0-----:R-:W-:-:S13]  /*a580*/  ISETP.NE.AND P0, PT, R0, RZ, PT ;  /* 0x000000ff0000720c */ /* 0x001fda0003f05270 */
[----:B------:R-:W-:Y:S05]  /*a590*/  @P0 EXIT ;  /* 0x000000000000094d */ /* 0x000fea0003800000 */
[----:B------:R-:W-:Y:S01]  /*a5a0*/  LOP3.LUT P0, RZ, R6, 0xff, RZ, 0xc0, !PT ;  /* 0x000000ff06ff7812 */ /* 0x000fe2000780c0ff */
[----:B------:R-:W-:Y:S02]  /*a5b0*/  IMAD.MOV.U32 R3, RZ, RZ, 0x1 ;  /* 0x00000001ff037424 */ /* 0x000fe400078e00ff */
[----:B------:R-:W-:-:S10]  /*a5c0*/  IMAD.MOV.U32 R0, RZ, RZ, RZ ;  /* 0x000000ffff007224 */ /* 0x000fd400078e00ff */
[----:B------:R-:W-:Y:S05]  /*a5d0*/  @!P0 BRA `(.L_x_290) ;  /* 0x0000000c008c8947 */ /* 0x000fea0003800000 */
[----:B------:R-:W0:Y:S01]  /*a5e0*/  LDC R0, c[0x0][0x28c] ;  /* 0x0000a300ff007b82 */ /* 0x000e220000000800 */
[----:B------:R-:W-:Y:S01]  /*a5f0*/  ULDC UR5, c[0x0][0x658] ;  /* 0x0001960000057ab9 */ /* 0x000fe20000000800 */
[----:B------:R-:W-:Y:S01]  /*a600*/  UMOV UR7, 0xffffffff ;  /* 0xffffffff00077882 */ /* 0x000fe20000000000 */
[----:B------:R-:W-:Y:S01]  /*a610*/  ULDC UR6, c[0x0][0xc] ;  /* 0x0000030000067ab9 */ /* 0x000fe20000000800 */
[----:B------:R-:W-:Y:S01]  /*a620*/  USHF.L.U32 UR9, UR7, UR5, URZ ;  /* 0x0000000507097299 */ /* 0x000fe2000800063f */
[C---:B------:R-:W-:Y:S01]  /*a630*/  LOP3.LUT P2, RZ, R18.reuse, 0x7f, RZ, 0xc0, !PT ;  /* 0x0000007f12ff7812 */ /* 0x040fe2000784c0ff */
[----:B------:R-:W-:Y:S01]  /*a640*/  UMOV UR8, 0x1 ;  /* 0x0000000100087882 */ /* 0x000fe20000000000 */
[----:B------:R-:W-:Y:S01]  /*a650*/  ULDC UR7, c[0x0][0x10] ;  /* 0x0000040000077ab9 */ /* 0x000fe20000000800 */
[----:B------:R-:W-:Y:S01]  /*a660*/  LOP3.LUT P0, RZ, R18, 0x1f, RZ, 0xc0, !PT ;  /* 0x0000001f12ff7812 */ /* 0x000fe2000780c0ff */
[----:B------:R-:W-:Y:S01]  /*a670*/  UIMAD.WIDE.U32 UR6, UR6, UR7, URZ ;  /* 0x00000007060672a5 */ /* 0x000fe2000f8e003f */
[----:B------:R-:W-:Y:S01]  /*a680*/  BSSY B0, `(.L_x_290) ;  /* 0x00000d8000007945 */ /* 0x000fe20003800000 */
[----:B------:R-:W-:Y:S01]  /*a690*/  USHF.L.U32 UR5, UR8, UR5, URZ ;  /* 0x0000000508057299 */ /* 0x000fe2000800063f */
[----:B------:R-:W-:Y:S01]  /*a6a0*/  IMAD.MOV.U32 R11, RZ, RZ, 0x1 ;  /* 0x00000001ff0b7424 */ /* 0x000fe200078e00ff */
[----:B------:R-:W-:Y:S01]  /*a6b0*/  LOP3.LUT R18, R19, 0x2, RZ, 0xfc, !PT ;  /* 0x0000000213127812 */ /* 0x000fe200078efcff */
[----:B------:R-:W-:Y:S01]  /*a6c0*/  ULDC UR8, c[0x0][0x14] ;  /* 0x0000050000087ab9 */ /* 0x000fe20000000800 */
[----:B------:R-:W-:Y:S01]  /*a6d0*/  PLOP3.LUT P0, PT, P0, P2, PT, 0x8a, 0x0 ;  /* 0x000000000000781c */ /* 0x000fe20000705172 */
[----:B------:R-:W-:-:S02]  /*a6e0*/  UIMAD.WIDE.U32 UR38, UR6, UR8, URZ ;  /* 0x00000008062672a5 */ /* 0x000fc4000f8e003f */
[----:B------:R-:W-:Y:S01]  /*a6f0*/  UIMAD UR7, UR7, UR8, URZ ;  /* 0x00000008070772a4 */ /* 0x000fe2000f8e023f */
[----:B------:R-:W-:Y:S01]  /*a700*/  ULDC UR4, c[0x0][0x600] ;  /* 0x0001800000047ab9 */ /* 0x000fe20000000800 */
[----:B------:R-:W-:Y:S02]  /*a710*/  ULOP3.LUT UR6, URZ, UR9, URZ, 0x33, !UPT ;  /* 0x000000093f067292 */ /* 0x000fe4000f8e333f */
[----:B------:R-:W-:Y:S01]  /*a720*/  UIADD3 UR4, UR4, -0x1, URZ ;  /* 0xffffffff04047890 */ /* 0x000fe2000fffe03f */
[----:B0-----:R-:W-:Y:S01]  /*a730*/  VIADD R0, R0, 0x3f ;  /* 0x0000003f00007836 */ /* 0x001fe20000000000 */
[----:B------:R-:W-:Y:S01]  /*a740*/  UIADD3 UR7, UR39, UR7, URZ ;  /* 0x0000000727077290 */ /* 0x000fe2000fffe03f */
[----:B------:R-:W-:-:S03]  /*a750*/  ULDC.64 UR46, c[0x0][0x198] ;  /* 0x00006600002e7ab9 */ /* 0x000fc60000000a00 */
[----:B------:R-:W-:-:S04]  /*a760*/  SHF.R.S32.HI R3, RZ, 0x1f, R0 ;  /* 0x0000001fff037819 */ /* 0x000fc80000011400 */
[----:B------:R-:W-:Y:S01]  /*a770*/  LEA.HI R3, R3, R0, RZ, 0x6 ;  /* 0x0000000003037211 */ /* 0x000fe200078f30ff */
[----:B------:R-:W-:-:S03]  /*a780*/  IMAD.MOV.U32 R0, RZ, RZ, RZ ;  /* 0x000000ffff007224 */ /* 0x000fc600078e00ff */
[----:B------:R-:W-:Y:S01]  /*a790*/  SHF.R.S32.HI R13, RZ, 0x6, R3 ;  /* 0x00000006ff0d7819 */ /* 0x000fe20000011403 */
[----:B------:R-:W-:-:S04]  /*a7a0*/  IMAD.MOV.U32 R3, RZ, RZ, 0x1 ;  /* 0x00000001ff037424 */ /* 0x000fc800078e00ff */
[----:B------:R-:W-:-:S07]  /*a7b0*/  VIADD R10, R13, 0x1 ;  /* 0x000000010d0a7836 */ /* 0x000fce0000000000 */
.L_x_302:
[----:B------:R-:W-:-:S03]  /*a7c0*/  UMOV UR8, 0xffffffff ;  /* 0xffffffff00087882 */ /* 0x000fc60000000000 */
[----:B------:R-:W-:Y:S05]  /*a7d0*/  BRA.DIV UR8, `(.L_x_291) ;  /* 0x0000000e08f87947 */ /* 0x000fea000b800000 */
[----:B------:R-:W-:-:S13]  /*a7e0*/  ELECT P6, URZ, PT ;  /* 0x00000000003f782f */ /* 0x000fda00038c0000 */
.L_x_313:
[----:B------:R-:W-:Y:S04]  /*a7f0*/  BSSY B1, `(.L_x_292) ;  /* 0x000004e000017945 */ /* 0x000fe80003800000 */
[----:B------:R-:W-:Y:S05]  /*a800*/  @!P6 BRA `(.L_x_293) ;  /* 0x000000040030e947 */ /* 0x000fea0003800000 */
[----:B------:R-:W0:Y:S02]  /*a810*/  LDC R4, c[0x0][0x28c] ;  /* 0x0000a300ff047b82 */ /* 0x000e240000000800 */
[----:B0-----:R-:W-:-:S13]  /*a820*/  ISETP.GE.AND P1, PT, R4, 0x1, PT ;  /* 0x000000010400780c */ /* 0x001fda0003f26270 */
[----:B------:R-:W-:Y:S05]  /*a830*/  @!P1 BRA `(.L_x_293) ;  /* 0x0000000400249947 */ /* 0x000fea0003800000 */
[----:B------:R-:W-:Y:S02]  /*a840*/  IMAD.SHL.U32 R14, R9, 0x100, RZ ;  /* 0x00000100090e7824 */ /* 0x000fe400078e00ff */
[----:B------:R-:W-:Y:S02]  /*a850*/  IMAD.SHL.U32 R15, R7, 0x80, RZ ;  /* 0x00000080070f7824 */ /* 0x000fe400078e00ff */
[----:B------:R-:W-:Y:S02]  /*a860*/  IMAD.MOV.U32 R20, RZ, RZ, RZ ;  /* 0x000000ffff147224 */ /* 0x000fe400078e00ff */
[----:B------:R-:W-:Y:S02]  /*a870*/  IMAD.MOV.U32 R4, RZ, RZ, R10 ;  /* 0x000000ffff047224 */ /* 0x000fe400078e000a */
[----:B------:R-:W-:Y:S02]  /*a880*/  IMAD.MOV.U32 R5, RZ, RZ, R3 ;  /* 0x000000ffff057224 */ /* 0x000fe400078e0003 */
[----:B------:R-:W-:-:S02]  /*a890*/  IMAD.MOV.U32 R6, RZ, RZ, R0 ;  /* 0x000000ffff067224 */ /* 0x000fc400078e0000 */
[C---:B------:R-:W-:Y:S02]  /*a8a0*/  VIADD R22, R14.reuse, 0x40 ;  /* 0x000000400e167836 */ /* 0x040fe40000000000 */
[C---:B------:R-:W-:Y:S02]  /*a8b0*/  VIADD R23, R14.reuse, 0x80 ;  /* 0x000000800e177836 */ /* 0x040fe40000000000 */
[----:B------:R-:W-:-:S07]  /*a8c0*/  VIADD R24, R14, 0xc0 ;  /* 0x000000c00e187836 */ /* 0x000fce0000000000 */
.L_x_297:
[----:B------:R-:W0:Y:S01]  /*a8d0*/  S2R R12, SR_CgaCtaId ;  /* 0x00000000000c7919 */ /* 0x000e220000008800 */
[----:B------:R-:W-:Y:S01]  /*a8e0*/  MOV R7, 0x400 ;  /* 0x0000040000077802 */ /* 0x000fe20000000f00 */
[----:B------:R-:W1:Y:S03]  /*a8f0*/  @!P2 LDC R9, c[0x0][0x500] ;  /* 0x00014000ff09ab82 */ /* 0x000e660000000800 */
[----:B0-----:R-:W-:Y:S02]  /*a900*/  LEA R21, R12, R7, 0x18 ;  /* 0x000000070c157211 */ /* 0x001fe400078ec0ff */
[----:B------:R-:W-:-:S03]  /*a910*/  SHF.L.U32 R7, R5, 0x1f, RZ ;  /* 0x0000001f05077819 */ /* 0x000fc600000006ff */
[----:B------:R-:W-:-:S04]  /*a920*/  IMAD R12, R6, 0x8, R21 ;  /* 0x00000008060c7824 */ /* 0x000fc800078e0215 */
[----:B------:R-:W0:Y:S02]  /*a930*/  SYNCS.PHASECHK.TRANS64.TRYWAIT P1, [R12+URZ+0x20], R7 ;  /* 0x000020070c0075a7 */ /* 0x000e24000802017f */
[----:B01----:R-:W-:Y:S05]  /*a940*/  @!P1 BRA `(.L_x_294) ;  /* 0x0000000c00bc9947 */ /* 0x003fea0003800000 */
.L_x_314:
[----:B0-----:R-:W-:Y:S01]  /*a950*/  PRMT R7, R18, 0x9910, RZ ;  /* 0x0000991012077816 */ /* 0x001fe200000000ff */
[----:B------:R0:W-:Y:S03]  /*a960*/  @!P2 SYNCS.ARRIVE.TRANS64 RZ, [R12+URZ], R9 ;  /* 0x000000090cffa9a7 */ /* 0x0001e6000800003f */
[----:B------:R-:W-:-:S13]  /*a970*/  ISETP.NE.AND P1, PT, R7, 0x2, PT ;  /* 0x000000020700780c */ /* 0x000fda0003f25270 */
[----:B0-----:R-:W-:Y:S05]  /*a980*/  @P1 BRA `(.L_x_295) ;  /* 0x0000000000041947 */ /* 0x001fea0003800000 */
[----:B------:R-:W-:Y:S01]  /*a990*/  BPT.TRAP 0x1 ;  /* 0x000000040000795c */ /* 0x000fe20000300000 */
.L_x_295:
[----:B------:R-:W-:Y:S05]  /*a9a0*/  @P0 BRA `(.L_x_296) ;  /* 0x0000000000040947 */ /* 0x000fea0003800000 */
[----:B------:R-:W-:Y:S01]  /*a9b0*/  BPT.TRAP 0x1 ;  /* 0x000000040000795c */ /* 0x000fe20000300000 */
.L_x_296:
[--C-:B------:R-:W-:Y:S01]  /*a9c0*/  IMAD R7, R6, 0x4000, R21.reuse ;  /* 0x0000400006077824 */ /* 0x100fe200078e0215 */
[----:B------:R-:W-:Y:S01]  /*a9d0*/  R2UR UR43, R20 ;  /* 0x00000000142b72ca */ /* 0x000fe200000e0000 */
[----:B------:R-:W-:Y:S01]  /*a9e0*/  IMAD R21, R6, 0x8000, R21 ;  /* 0x0000800006157824 */ /* 0x000fe200078e0215 */
[----:B------:R-:W-:Y:S01]  /*a9f0*/  R2UR UR9, R12 ;  /* 0x000000000c0972ca */ /* 0x000fe200000e0000 */
[----:B------:R-:W-:Y:S01]  /*aa00*/  UIADD3 UR14, UP0, UR46, 0xf0, URZ ;  /* 0x000000f02e0e7890 */ /* 0x000fe2000ff1e03f */
[----:B------:R-:W-:Y:S01]  /*aa10*/  R2UR UR8, R7 ;  /* 0x00000000070872ca */ /* 0x000fe200000e0000 */
[----:B------:R-:W-:Y:S01]  /*aa20*/  VIADD R4, R4, 0xffffffff ;  /* 0xffffffff04047836 */ /* 0x000fe20000000000 */
[----:B------:R-:W-:Y:S01]  /*aa30*/  R2UR UR16, R21 ;  /* 0x00000000151072ca */ /* 0x000fe200000e0000 */
[----:B------:R-:W-:Y:S01]  /*aa40*/  UIADD3 UR22, UP1, UR46, 0x1f0, URZ ;  /* 0x000001f02e167890 */ /* 0x000fe2000ff3e03f */
[----:B------:R-:W-:Y:S01]  /*aa50*/  R2UR UR12, R8 ;  /* 0x00000000080c72ca */ /* 0x000fe200000e0000 */
[----:B------:R-:W-:Y:S01]  /*aa60*/  UIADD3.X UR15, URZ, UR47, URZ, UP0, !UPT ;  /* 0x0000002f3f0f7290 */ /* 0x000fe200087fe43f */
[----:B------:R-:W-:Y:S01]  /*aa70*/  R2UR UR11, R15 ;  /* 0x000000000f0b72ca */ /* 0x000fe200000e0000 */
[----:B------:R-:W-:Y:S01]  /*aa80*/  UIADD3.X UR23, URZ, UR47, URZ, UP1, !UPT ;  /* 0x0000002f3f177290 */ /* 0x000fe20008ffe43f */
[----:B------:R-:W-:Y:S01]  /*aa90*/  R2UR UR42, R14 ;  /* 0x000000000e2a72ca */ /* 0x000fe200000e0000 */
[----:B------:R-:W-:Y:S01]  /*aaa0*/  VIADD R6, R6, 0x1 ;  /* 0x0000000106067836 */ /* 0x000fe20000000000 */
[----:B------:R-:W-:Y:S01]  /*aab0*/  R2UR UR34, R22 ;  /* 0x00000000162272ca */ /* 0x000fe200000e0000 */
[----:B------:R-:W-:Y:S01]  /*aac0*/  UMOV UR30, 0x0 ;  /* 0x00000000001e7882 */ /* 0x000fe20000000000 */
[----:B------:R-:W-:Y:S01]  /*aad0*/  R2UR UR26, R23 ;  /* 0x00000000171a72ca */ /* 0x000fe200000e0000 */
[----:B------:R-:W-:Y:S01]  /*aae0*/  UIADD3 UR8, UR8, 0x100, URZ ;  /* 0x0000010008087890 */ /* 0x000fe2000fffe03f */
[----:B------:R-:W-:Y:S01]  /*aaf0*/  R2UR UR18, R24 ;  /* 0x00000000181272ca */ /* 0x000fe200000e0000 */
[----:B------:R-:W-:Y:S01]  /*ab00*/  UIADD3 UR40, UR16, 0x10100, URZ ;  /* 0x0001010010287890 */ /* 0x000fe2000fffe03f */
[----:B------:R-:W-:Y:S01]  /*ab10*/  ISETP.GT.AND P3, PT, R4, 0x1, PT ;  /* 0x000000010400780c */ /* 0x000fe20003f64270 */
[----:B------:R-:W-:Y:S01]  /*ab20*/  UIADD3 UR32, UR16, 0x12100, URZ ;  /* 0x0001210010207890 */ /* 0x000fe2000fffe03f */
[----:B------:R-:W-:Y:S01]  /*ab30*/  ISETP.NE.AND P1, PT, R6, 0x4, PT ;  /* 0x000000040600780c */ /* 0x000fe20003f25270 */
[----:B------:R-:W-:Y:S01]  /*ab40*/  UIADD3 UR24, UR16, 0x14100, URZ ;  /* 0x0001410010187890 */ /* 0x000fe2000fffe03f */
[----:B------:R-:W-:Y:S01]  /*ab50*/  VIADD R20, R20, 0x40 ;  /* 0x0000004014147836 */ /* 0x000fe20000000000 */
[----:B------:R-:W-:Y:S01]  /*ab60*/  UIADD3 UR16, UR16, 0x16100, URZ ;  /* 0x0001610010107890 */ /* 0x000fe2000fffe03f */
[----:B------:R-:W-:Y:S01]  /*ab70*/  SEL R12, RZ, 0x1, P1 ;  /* 0x00000001ff0c7807 */ /* 0x000fe20000800000 */
[----:B------:R-:W-:Y:S01]  /*ab80*/  UMOV UR31, 0x10000000 ;  /* 0x10000000001f7882 */ /* 0x000fe20000000000 */
[----:B------:R-:W-:Y:S01]  /*ab90*/  UMOV UR10, UR43 ;  /* 0x0000002b000a7c82 */ /* 0x000fe20008000000 */
[----:B------:R-:W-:Y:S01]  /*aba0*/  UMOV UR41, UR9 ;  /* 0x0000000900297c82 */ /* 0x000fe20008000000 */
[----:B------:R-:W-:Y:S01]  /*abb0*/  UMOV UR44, UR12 ;  /* 0x0000000c002c7c82 */ /* 0x000fe20008000000 */
[----:B------:R-:W-:Y:S01]  /*abc0*/  UMOV UR33, UR9 ;  /* 0x0000000900217c82 */ /* 0x000fe20008000000 */
[----:B------:R-:W-:Y:S01]  /*abd0*/  UMOV UR35, UR43 ;  /* 0x0000002b00237c82 */ /* 0x000fe20008000000 */
[----:B------:R-:W-:Y:S01]  /*abe0*/  UMOV UR36, UR12 ;  /* 0x0000000c00247c82 */ /* 0x000fe20008000000 */
[----:B------:R0:W-:Y:S01]  /*abf0*/  UTMALDG.3D [UR8], [UR14], desc[UR30] ;  /* 0x00001e080e0075b4 */ /* 0x0001e20008011000 */
[----:B------:R-:W-:Y:S01]  /*ac00*/  UMOV UR25, UR9 ;  /* 0x0000000900197c82 */ /* 0x000fe20008000000 */
[----:B------:R-:W-:Y:S01]  /*ac10*/  UMOV UR27, UR43 ;  /* 0x0000002b001b7c82 */ /* 0x000fe20008000000 */
[----:B------:R-:W-:Y:S01]  /*ac20*/  UMOV UR28, UR12 ;  /* 0x0000000c001c7c82 */ /* 0x000fe20008000000 */
[----:B------:R-:W-:Y:S01]  /*ac30*/  UMOV UR17, UR9 ;  /* 0x0000000900117c82 */ /* 0x000fe20008000000 */
[----:B------:R-:W-:Y:S01]  /*ac40*/  UMOV UR19, UR43 ;  /* 0x0000002b00137c82 */ /* 0x000fe20008000000 */
[----:B------:R-:W-:Y:S01]  /*ac50*/  UMOV UR20, UR12 ;  /* 0x0000000c00147c82 */ /* 0x000fe20008000000 */
[----:B------:R-:W-:Y:S01]  /*ac60*/  LOP3.LUT R5, R5, R12, RZ, 0x3c, !PT ;  /* 0x0000000c05057212 */ /* 0x000fe200078e3cff */
[----:B------:R0:W-:Y:S01]  /*ac70*/  UTMALDG.3D [UR40], [UR22], desc[UR30] ;  /* 0x00001e28160075b4 */ /* 0x0001e20008011000 */
[----:B------:R-:W-:Y:S01]  /*ac80*/  SEL R6, R6, RZ, P1 ;  /* 0x000000ff06067207 */ /* 0x000fe20000800000 */
[----:B------:R0:W-:Y:S01]  /*ac90*/  UTMALDG.3D [UR32], [UR22], desc[UR30] ;  /* 0x00001e20160075b4 */ /* 0x0001e20008011000 */
[----:B------:R0:W-:Y:S01]  /*aca0*/  UTMALDG.3D [UR24], [UR22], desc[UR30] ;  /* 0x00001e18160075b4 */ /* 0x0001e20008011000 */
[----:B------:R0:W-:Y:S02]  /*acb0*/  UTMALDG.3D [UR16], [UR22], desc[UR30] ;  /* 0x00001e10160075b4 */ /* 0x0001e40008011000 */
[----:B0-----:R-:W-:Y:S05]  /*acc0*/  @P3 BRA `(.L_x_297) ;  /* 0xfffffffc00003947 */ /* 0x001fea000383ffff */
.L_x_293:
[----:B------:R-:W-:Y:S05]  /*acd0*/  BSYNC B1 ;  /* 0x0000000000017941 */ /* 0x000fea0003800000 */
.L_x_292:
[----:B------:R-:W-:Y:S01]  /*ace0*/  LOP3.LUT P3, RZ, R11, 0xff, RZ, 0xc0, !PT ;  /* 0x000000ff0bff7812 */ /* 0x000fe2000786c0ff */
[----:B------:R-:W-:Y:S01]  /*acf0*/  IMAD.IADD R0, R13, 0x1, R0 ;  /* 0x000000010d007824 */ /* 0x000fe200078e0200 */
[----:B------:R-:W-:Y:S01]  /*ad00*/  IADD3 R16, P4, R16, UR38, RZ ;  /* 0x0000002610107c10 */ /* 0x000fe2000ff9e0ff */
[----:B------:R-:W-:Y:S01]  /*ad10*/  ULDC.64 UR8, c[0x0][0x650] ;  /* 0x0001940000087ab9 */ /* 0x000fe20000000a00 */
[----:B------:R-:W-:Y:S01]  /*ad20*/  BSSY B1, `(.L_x_298) ;  /* 0x000006b000017945 */ /* 0x000fe20003800000 */
[----:B------:R-:W-:Y:S01]  /*ad30*/  IMAD.MOV.U32 R7, RZ, RZ, -0x1 ;  /* 0xffffffffff077424 */ /* 0x000fe200078e00ff */
[----:B------:R-:W-:Y:S01]  /*ad40*/  SHF.R.U32.HI R4, RZ, 0x2, R0 ;  /* 0x00000002ff047819 */ /* 0x000fe20000011600 */
[----:B------:R-:W-:Y:S01]  /*ad50*/  IMAD.MOV.U32 R9, RZ, RZ, -0x1 ;  /* 0xffffffffff097424 */ /* 0x000fe200078e00ff */
[----:B------:R-:W-:Y:S01]  /*ad60*/  ISETP.GT.U32.AND P1, PT, R0, 0x3, PT ;  /* 0x000000030000780c */ /* 0x000fe20003f24070 */
[----:B------:R-:W-:Y:S01]  /*ad70*/  IMAD.MOV.U32 R8, RZ, RZ, -0x1 ;  /* 0xffffffffff087424 */ /* 0x000fe200078e00ff */
[----:B------:R-:W-:-:S02]  /*ad80*/  LOP3.LUT R4, R4, 0x1, RZ, 0xc0, !PT ;  /* 0x0000000104047812 */ /* 0x000fc400078ec0ff */
[----:B------:R-:W-:Y:S01]  /*ad90*/  ISETP.LT.U32.AND P1, PT, R13, 0x4, P1 ;  /* 0x000000040d00780c */ /* 0x000fe20000f21070 */
[----:B------:R-:W0:Y:S01]  /*ada0*/  @P3 S2R R6, SR_CgaCtaId ;  /* 0x0000000000063919 */ /* 0x000e220000008800 */
[----:B------:R-:W-:Y:S02]  /*adb0*/  @P3 MOV R5, 0x400 ;  /* 0x0000040000053802 */ /* 0x000fe40000000f00 */
[----:B------:R-:W-:Y:S02]  /*adc0*/  IADD3.X R17, R17, UR7, RZ, P4, !PT ;  /* 0x0000000711117c10 */ /* 0x000fe4000a7fe4ff */
[----:B------:R-:W-:Y:S02]  /*add0*/  ISETP.GE.U32.AND P4, PT, R16, UR8, PT ;  /* 0x0000000810007c0c */ /* 0x000fe4000bf86070 */
[----:B------:R-:W-:Y:S02]  /*ade0*/  LOP3.LUT R0, R0, 0x3, RZ, 0xc0, !PT ;  /* 0x0000000300007812 */ /* 0x000fe400078ec0ff */
[----:B------:R-:W-:-:S02]  /*adf0*/  PRMT R11, RZ, 0x7610, R11 ;  /* 0x00007610ff0b7816 */ /* 0x000fc4000000000b */
[----:B0-----:R-:W-:-:S04]  /*ae00*/  @P3 LEA R5, R6, R5, 0x18 ;  /* 0x0000000506053211 */ /* 0x001fc800078ec0ff */
[----:B------:R0:W-:Y:S01]  /*ae10*/  @P3 SYNCS.ARRIVE.TRANS64.A1T0 RZ, [R5+URZ+0x58], RZ ;  /* 0x000058ff05ff39a7 */ /* 0x0001e2000810003f */
[----:B------:R-:W-:Y:S02]  /*ae20*/  ISETP.NE.U32.AND P3, PT, R4, 0x1, PT ;  /* 0x000000010400780c */ /* 0x000fe40003f65070 */
[----:B------:R-:W-:Y:S02]  /*ae30*/  SEL R4, RZ, 0x1, !P1 ;  /* 0x00000001ff047807 */ /* 0x000fe40004800000 */
[----:B------:R-:W-:Y:S02]  /*ae40*/  ISETP.GE.U32.AND.EX P1, PT, R17, UR9, PT, P4 ;  /* 0x0000000911007c0c */ /* 0x000fe4000bf26140 */
[----:B------:R-:W-:-:S04]  /*ae50*/  ISETP.GT.U32.AND P3, PT, R13, 0x3, !P3 ;  /* 0x000000030d00780c */ /* 0x000fc80005f64070 */
[----:B0-----:R-:W-:-:S04]  /*ae60*/  SEL R5, RZ, 0x1, !P3 ;  /* 0x00000001ff057807 */ /* 0x001fc80005800000 */
[--C-:B------:R-:W-:Y:S02]  /*ae70*/  LOP3.LUT R3, R5, R3, R4.reuse, 0x96, !PT ;  /* 0x0000000305037212 */ /* 0x100fe400078e9604 */
[----:B------:R-:W-:Y:S01]  /*ae80*/  PRMT R4, RZ, 0x7610, R4 ;  /* 0x00007610ff047816 */ /* 0x000fe20000000004 */
[----:B------:R-:W-:Y:S06]  /*ae90*/  @P1 BRA `(.L_x_299) ;  /* 0x00000004004c1947 */ /* 0x000fec0003800000 */
[----:B------:R-:W-:Y:S01]  /*aea0*/  ULDC.64 UR8, c[0x0][0x628] ;  /* 0x00018a0000087ab9 */ /* 0x000fe20000000a00 */
[----:B------:R-:W0:Y:S01]  /*aeb0*/  S2R R14, SR_CTAID.X ;  /* 0x00000000000e7919 */ /* 0x000e220000002500 */
[----:B------:R-:W-:Y:S01]  /*aec0*/  ISETP.NE.U32.AND P1, PT, RZ, UR8, PT ;  /* 0x00000008ff007c0c */ /* 0x000fe2000bf25070 */
[----:B------:R-:W-:Y:S01]  /*aed0*/  ULDC UR11, c[0x0][0x630] ;  /* 0x00018c00000b7ab9 */ /* 0x000fe20000000800 */
[----:B------:R-:W-:Y:S01]  /*aee0*/  IMAD.MOV.U32 R4, RZ, RZ, R16 ;  /* 0x000000ffff047224 */ /* 0x000fe200078e0010 */
[----:B------:R-:W1:Y:S01]  /*aef0*/  S2R R12, SR_CTAID.Y ;  /* 0x00000000000c7919 */ /* 0x000e620000002600 */
[----:B------:R-:W-:Y:S01]  /*af00*/  ISETP.NE.AND.EX P1, PT, RZ, UR9, PT, P1 ;  /* 0x00000009ff007c0c */ /* 0x000fe2000bf25310 */
[----:B------:R-:W-:-:S12]  /*af10*/  IMAD.MOV.U32 R5, RZ, RZ, R17 ;  /* 0x000000ffff057224 */ /* 0x000fd800078e0011 */
[----:B------:R-:W-:Y:S05]  /*af20*/  @!P1 BRA `(.L_x_300) ;  /* 0x0000000000289947 */ /* 0x000fea0003800000 */
[----:B------:R-:W-:Y:S02]  /*af30*/  ULDC UR10, c[0x0][0x634] ;  /* 0x00018d00000a7ab9 */ /* 0x000fe40000000800 */
[----:B------:R-:W-:-:S05]  /*af40*/  IADD3 R9, P1, R16, UR10, RZ ;  /* 0x0000000a10097c10 */ /* 0x000fca000ff3e0ff */
[----:B------:R-:W-:-:S04]  /*af50*/  IMAD.X R15, RZ, RZ, R17, P1 ;  /* 0x000000ffff0f7224 */ /* 0x000fc800008e0611 */
[----:B------:R-:W-:-:S04]  /*af60*/  IMAD.WIDE.U32 R6, R15, UR8, RZ ;  /* 0x000000080f067c25 */ /* 0x000fc8000f8e00ff */
[----:B------:R-:W-:-:S04]  /*af70*/  IMAD.WIDE.U32 R6, P1, R9, UR9, R6 ;  /* 0x0000000909067c25 */ /* 0x000fc8000f820006 */
[----:B------:R-:W-:-:S04]  /*af80*/  IMAD.WIDE.U32 R8, R9, UR8, RZ ;  /* 0x0000000809087c25 */ /* 0x000fc8000f8e00ff */
[----:B------:R-:W-:Y:S01]  /*af90*/  IMAD.X R5, RZ, RZ, RZ, P1 ;  /* 0x000000ffff057224 */ /* 0x000fe200008e06ff */
[----:B------:R-:W-:Y:S01]  /*afa0*/  IADD3 RZ, P1, R9, R6, RZ ;  /* 0x0000000609ff7210 */ /* 0x000fe20007f3e0ff */
[----:B------:R-:W-:-:S04]  /*afb0*/  IMAD.MOV.U32 R4, RZ, RZ, R7 ;  /* 0x000000ffff047224 */ /* 0x000fc800078e0007 */
[----:B------:R-:W-:-:S08]  /*afc0*/  IMAD.WIDE.U32.X R4, R15, UR9, R4, P1 ;  /* 0x000000090f047c25 */ /* 0x000fd000088e0404 */
.L_x_300:
[--C-:B------:R-:W-:Y:S01]  /*afd0*/  SHF.R.U64 R8, R4, UR11, R5.reuse ;  /* 0x0000000b04087c19 */ /* 0x100fe20008001205 */
[----:B------:R-:W-:Y:S01]  /*afe0*/  ULDC.64 UR8, c[0x0][0x620] ;  /* 0x0001880000087ab9 */ /* 0x000fe20000000a00 */
[----:B------:R-:W-:Y:S01]  /*aff0*/  SHF.R.U32.HI R4, RZ, UR11, R5 ;  /* 0x0000000bff047c19 */ /* 0x000fe20008011605 */
[----:B------:R-:W2:Y:S01]  /*b000*/  LDC R25, c[0x0][0x144] ;  /* 0x00005100ff197b82 */ /* 0x000ea20000000800 */
[----:B------:R-:W-:Y:S01]  /*b010*/  IADD3 R7, P1, RZ, -R8, RZ ;  /* 0x80000008ff077210 */ /* 0x000fe20007f3e0ff */
[----:B------:R-:W-:Y:S01]  /*b020*/  ULDC.64 UR12, c[0x0][0x640] ;  /* 0x00019000000c7ab9 */ /* 0x000fe20000000a00 */
[----:B0-----:R-:W-:Y:S01]  /*b030*/  I2FP.F32.U32 R9, R14 ;  /* 0x0000000e00097245 */ /* 0x001fe20000201000 */
[----:B------:R-:W-:Y:S02]  /*b040*/  ULDC UR10, c[0x0][0x608] ;  /* 0x00018200000a7ab9 */ /* 0x000fe40000000800 */
[----:B------:R-:W-:Y:S01]  /*b050*/  IMAD.X R4, RZ, RZ, ~R4, P1 ;  /* 0x000000ffff047224 */ /* 0x000fe200008e0e04 */
[----:B------:R-:W-:Y:S01]  /*b060*/  ISETP.NE.U32.AND P1, PT, RZ, UR12, PT ;  /* 0x0000000cff007c0c */ /* 0x000fe2000bf25070 */
[----:B------:R-:W0:Y:S02]  /*b070*/  LDC R21, c[0x0][0x148] ;  /* 0x00005200ff157b82 */ /* 0x000e240000000800 */
[----:B------:R-:W-:Y:S01]  /*b080*/  IMAD R6, R4, UR8, RZ ;  /* 0x0000000804067c24 */ /* 0x000fe2000f8e02ff */
[----:B------:R-:W-:Y:S01]  /*b090*/  ISETP.NE.AND.EX P1, PT, RZ, UR13, PT, P1 ;  /* 0x0000000dff007c0c */ /* 0x000fe2000bf25310 */
[----:B------:R-:W-:Y:S01]  /*b0a0*/  IMAD.WIDE.U32 R4, R7, UR8, R16 ;  /* 0x0000000807047c25 */ /* 0x000fe2000f8e0010 */
[----:B------:R-:W-:-:S03]  /*b0b0*/  ULDC UR8, c[0x0][0x150] ;  /* 0x0000540000087ab9 */ /* 0x000fc60000000800 */
[----:B------:R-:W-:Y:S02]  /*b0c0*/  IMAD R7, R7, UR9, R6 ;  /* 0x0000000907077c24 */ /* 0x000fe4000f8e0206 */
[----:B------:R-:W-:Y:S01]  /*b0d0*/  FMUL R6, R9, UR8 ;  /* 0x0000000809067c20 */ /* 0x000fe20008400000 */
[----:B------:R-:W-:Y:S01]  /*b0e0*/  ULDC UR8, c[0x0][0x618] ;  /* 0x0001860000087ab9 */ /* 0x000fe20000000800 */
[----:B------:R-:W-:Y:S01]  /*b0f0*/  ULDC UR9, c[0x0][0x154] ;  /* 0x0000550000097ab9 */ /* 0x000fe20000000800 */
[----:B------:R-:W-:-:S03]  /*b100*/  IMAD.IADD R5, R5, 0x1, R7 ;  /* 0x0000000105057824 */ /* 0x000fc600078e0207 */
[----:B------:R-:W3:Y:S02]  /*b110*/  F2I.U32.TRUNC.NTZ R6, R6 ;  /* 0x0000000600067305 */ /* 0x000ee4000020f000 */
[----:B------:R-:W-:Y:S02]  /*b120*/  SHF.R.U64 R9, R4, UR8, R5 ;  /* 0x0000000804097c19 */ /* 0x000fe40008001205 */
[----:B-1----:R-:W-:-:S05]  /*b130*/  I2FP.F32.U32 R4, R12 ;  /* 0x0000000c00047245 */ /* 0x002fca0000201000 */
[----:B------:R-:W-:Y:S01]  /*b140*/  FMUL R22, R4, UR9 ;  /* 0x0000000904167c20 */ /* 0x000fe20008400000 */
[----:B------:R-:W-:Y:S01]  /*b150*/  SHF.R.U32.HI R4, RZ, UR8, R5 ;  /* 0x00000008ff047c19 */ /* 0x000fe20008011605 */
[----:B------:R-:W-:-:S03]  /*b160*/  ULDC UR8, c[0x0][0x658] ;  /* 0x0001960000087ab9 */ /* 0x000fc60000000800 */
[--C-:B------:R-:W-:Y:S01]  /*b170*/  SHF.R.U64 R20, R9, UR10, R4.reuse ;  /* 0x0000000a09147c19 */ /* 0x100fe20008001204 */
[----:B------:R-:W1:Y:S01]  /*b180*/  F2I.U32.TRUNC.NTZ R22, R22 ;  /* 0x0000001600167305 */ /* 0x000e62000020f000 */
[----:B------:R-:W-:Y:S01]  /*b190*/  SHF.R.U32.HI R5, RZ, UR10, R4 ;  /* 0x0000000aff057c19 */ /* 0x000fe20008011604 */
[----:B---3--:R-:W-:-:S03]  /*b1a0*/  IMAD.MOV R6, RZ, RZ, -R6 ;  /* 0x000000ffff067224 */ /* 0x008fc600078e0a06 */
[--C-:B------:R-:W-:Y:S01]  /*b1b0*/  SHF.R.U64 R15, R20, UR8, R5.reuse ;  /* 0x00000008140f7c19 */ /* 0x100fe20008001205 */
[----:B--2---:R-:W-:Y:S01]  /*b1c0*/  IMAD R14, R25, R6, R14 ;  /* 0x00000006190e7224 */ /* 0x004fe200078e020e */
[----:B------:R-:W-:-:S03]  /*b1d0*/  SHF.R.U32.HI R23, RZ, UR8, R5 ;  /* 0x00000008ff177c19 */ /* 0x000fc60008011605 */
[----:B------:R-:W-:Y:S02]  /*b1e0*/  IMAD.MOV.U32 R4, RZ, RZ, R15 ;  /* 0x000000ffff047224 */ /* 0x000fe400078e000f */
[----:B------:R-:W-:Y:S01]  /*b1f0*/  IMAD.MOV.U32 R5, RZ, RZ, R23 ;  /* 0x000000ffff057224 */ /* 0x000fe200078e0017 */
[----:B-1----:R-:W-:Y:S06]  /*b200*/  @!P1 BRA `(.L_x_301) ;  /* 0x0000000000289947 */ /* 0x002fec0003800000 */
[----:B------:R-:W-:Y:S02]  /*b210*/  ULDC UR8, c[0x0][0x64c] ;  /* 0x0001930000087ab9 */ /* 0x000fe40000000800 */
[----:B------:R-:W-:-:S05]  /*b220*/  IADD3 R5, P1, R15, UR8, RZ ;  /* 0x000000080f057c10 */ /* 0x000fca000ff3e0ff */
[----:B------:R-:W-:-:S04]  /*b230*/  IMAD.X R23, RZ, RZ, R23, P1 ;  /* 0x000000ffff177224 */ /* 0x000fc800008e0617 */
[----:B------:R-:W-:-:S04]  /*b240*/  IMAD.WIDE.U32 R6, R23, UR12, RZ ;  /* 0x0000000c17067c25 */ /* 0x000fc8000f8e00ff */
[----:B------:R-:W-:-:S04]  /*b250*/  IMAD.WIDE.U32 R6, P1, R5, UR13, R6 ;  /* 0x0000000d05067c25 */ /* 0x000fc8000f820006 */
[----:B------:R-:W-:-:S04]  /*b260*/  IMAD.WIDE.U32 R4, R5, UR12, RZ ;  /* 0x0000000c05047c25 */ /* 0x000fc8000f8e00ff */
[----:B------:R-:W-:Y:S01]  /*b270*/  IMAD.MOV.U32 R4, RZ, RZ, R7 ;  /* 0x000000ffff047224 */ /* 0x000fe200078e0007 */
[----:B------:R-:W-:Y:S01]  /*b280*/  IADD3 RZ, P3, R5, R6, RZ ;  /* 0x0000000605ff7210 */ /* 0x000fe20007f7e0ff */
[----:B------:R-:W-:-:S04]  /*b290*/  IMAD.X R5, RZ, RZ, RZ, P1 ;  /* 0x000000ffff057224 */ /* 0x000fc800008e06ff */
[----:B------:R-:W-:-:S08]  /*b2a0*/  IMAD.WIDE.U32.X R4, R23, UR13, R4, P3 ;  /* 0x0000000d17047c25 */ /* 0x000fd000098e0404 */
.L_x_301:
[----:B------:R-:W-:Y:S01]  /*b2b0*/  ISETP.NE.AND P1, PT, R2, 0x1, PT ;  /* 0x000000010200780c */ /* 0x000fe20003f25270 */
[----:B------:R-:W-:Y:S01]  /*b2c0*/  ULDC UR8, c[0x0][0x648] ;  /* 0x0001920000087ab9 */ /* 0x000fe20000000800 */
[----:B------:R-:W-:Y:S01]  /*b2d0*/  LOP3.LUT R20, R20, UR6, RZ, 0xc0, !PT ;  /* 0x0000000614147c12 */ /* 0x000fe2000f8ec0ff */
[----:B------:R-:W-:Y:S01]  /*b2e0*/  IMAD.MOV R22, RZ, RZ, -R22 ;  /* 0x000000ffff167224 */ /* 0x000fe200078e0a16 */
[----:B------:R-:W-:Y:S01]  /*b2f0*/  SHF.R.U64 R5, R4, UR8, R5 ;  /* 0x0000000804057c19 */ /* 0x000fe20008001205 */
[----:B------:R-:W-:Y:S01]  /*b300*/  ULDC UR8, c[0x0][0x638] ;  /* 0x00018e0000087ab9 */ /* 0x000fe20000000800 */
[----:B------:R-:W-:Y:S01]  /*b310*/  LOP3.LUT R6, R9, UR4, RZ, 0xc0, !PT ;  /* 0x0000000409067c12 */ /* 0x000fe2000f8ec0ff */
[----:B------:R-:W-:Y:S02]  /*b320*/  ULDC UR9, c[0x0][0x610] ;  /* 0x0001840000097ab9 */ /* 0x000fe40000000800 */
[----:B------:R-:W-:Y:S02]  /*b330*/  IMAD.MOV R4, RZ, RZ, -R5 ;  /* 0x000000ffff047224 */ /* 0x000fe400078e0a05 */
[----:B------:R-:W-:-:S02]  /*b340*/  IMAD R5, R5, UR5, R20 ;  /* 0x0000000505057c24 */ /* 0x000fc4000f8e0214 */
[----:B0-----:R-:W-:Y:S02]  /*b350*/  @P1 IMAD R14, R21, R22, R12 ;  /* 0x00000016150e1224 */ /* 0x001fe400078e020c */
[----:B------:R-:W-:Y:S01]  /*b360*/  IMAD R15, R4, UR8, R15 ;  /* 0x00000008040f7c24 */ /* 0x000fe2000f8e020f */
[----:B------:R-:W-:Y:S01]  /*b370*/  ULDC UR8, c[0x0][0x600] ;  /* 0x0001800000087ab9 */ /* 0x000fe20000000800 */
[----:B------:R-:W-:Y:S02]  /*b380*/  IMAD R14, R5, UR9, R14 ;  /* 0x00000009050e7c24 */ /* 0x000fe4000f8e020e */
[----:B------:R-:W-:Y:S02]  /*b390*/  IMAD R15, R15, UR8, R6 ;  /* 0x000000080f0f7c24 */ /* 0x000fe4000f8e0206 */
[----:B------:R-:W-:-:S03]  /*b3a0*/  IMAD.MOV.U32 R4, RZ, RZ, 0x1 ;  /* 0x00000001ff047424 */ /* 0x000fc600078e00ff */
[----:B------:R-:W-:Y:S02]  /*b3b0*/  SEL R9, R15, R14, !P1 ;  /* 0x0000000e0f097207 */ /* 0x000fe40004800000 */
[----:B------:R-:W-:-:S07]  /*b3c0*/  SEL R7, R14, R15, !P1 ;  /* 0x0000000f0e077207 */ /* 0x000fce0004800000 */
.L_x_299:
[----:B------:R-:W-:Y:S05]  /*b3d0*/  BSYNC B1 ;  /* 0x0000000000017941 */ /* 0x000fea0003800000 */
.L_x_298:
[----:B------:R-:W-:-:S13]  /*b3e0*/  LOP3.LUT P1, RZ, R4, 0xff, RZ, 0xc0, !PT ;  /* 0x000000ff04ff7812 */ /* 0x000fda000782c0ff */
[----:B------:R-:W-:Y:S05]  /*b3f0*/  @P1 BRA `(.L_x_302) ;  /* 0xfffffff000f01947 */ /* 0x000fea000383ffff */
[----:B------:R-:W-:Y:S05]  /*b400*/  BSYNC B0 ;  /* 0x0000000000007941 */ /* 0x000fea0003800000 */
.L_x_290:
[----:B------:R-:W-:-:S03]  /*b410*/  UMOV UR8, 0xffffffff ;  /* 0xffffffff00087882 */ /* 0x000fc60000000000 */
[----:B------:R-:W-:Y:S05]  /*b420*/  BRA.DIV UR8, `(.L_x_303) ;  /* 0x0000000608187947 */ /* 0x000fea000b800000 */
[----:B------:R-:W-:-:S13]  /*b430*/  ELECT P6, URZ, PT ;  /* 0x00000000003f782f */ /* 0x000fda00038c0000 */
.L_x_317:
[----:B------:R-:W-:Y:S04]  /*b440*/  BSSY B0, `(.L_x_304) ;  /* 0x000002b000007945 */ /* 0x000fe80003800000 */
[----:B------:R-:W-:Y:S05]  /*b450*/  @!P6 BRA `(.L_x_305) ;  /* 0x0000000000a4e947 */ /* 0x000fea0003800000 */
[----:B------:R-:W-:-:S04]  /*b460*/  LOP3.LUT R19, R19, 0x2, RZ, 0xfc, !PT ;  /* 0x0000000213137812 */ /* 0x000fc800078efcff */
[----:B------:R-:W-:-:S13]  /*b470*/  ISETP.NE.AND P0, PT, R19, 0x3, PT ;  /* 0x000000031300780c */ /* 0x000fda0003f05270 */
[----:B------:R-:W-:Y:S05]  /*b480*/  @!P0 BRA `(.L_x_306) ;  /* 0x0000000000048947 */ /* 0x000fea0003800000 */
[----:B------:R-:W-:Y:S01]  /*b490*/  BPT.TRAP 0x1 ;  /* 0x000000040000795c */ /* 0x000fe20000300000 */
.L_x_306:
[----:B------:R-:W0:Y:S01]  /*b4a0*/  S2R R5, SR_CgaCtaId ;  /* 0x0000000000057919 */ /* 0x000e220000008800 */
[----:B------:R-:W-:Y:S02]  /*b4b0*/  MOV R2, 0x400 ;  /* 0x0000040000027802 */ /* 0x000fe40000000f00 */
[----:B------:R-:W-:Y:S02]  /*b4c0*/  SHF.L.U32 R4, R3, 0x1f, RZ ;  /* 0x0000001f03047819 */ /* 0x000fe400000006ff */
[----:B0-----:R-:W-:-:S05]  /*b4d0*/  LEA R5, R5, R2, 0x18 ;  /* 0x0000000205057211 */ /* 0x001fca00078ec0ff */
[----:B------:R-:W-:-:S04]  /*b4e0*/  VIADD R5, R5, 0x20 ;  /* 0x0000002005057836 */ /* 0x000fc80000000000 */
[C---:B------:R-:W-:Y:S02]  /*b4f0*/  IMAD R7, R0.reuse, 0x8, R5 ;  /* 0x0000000800077824 */ /* 0x040fe400078e0205 */
[----:B------:R-:W-:Y:S02]  /*b500*/  VIADD R0, R0, 0x1 ;  /* 0x0000000100007836 */ /* 0x000fe40000000000 */
[----:B------:R-:W0:Y:S03]  /*b510*/  SYNCS.PHASECHK.TRANS64.TRYWAIT P0, [R7+URZ], R4 ;  /* 0x00000004070075a7 */ /* 0x000e26000800017f */
[----:B------:R-:W-:-:S04]  /*b520*/  ISETP.NE.AND P1, PT, R0, 0x4, PT ;  /* 0x000000040000780c */ /* 0x000fc80003f25270 */
[----:B------:R-:W-:Y:S02]  /*b530*/  SEL R2, RZ, 0x1, P1 ;  /* 0x00000001ff027807 */ /* 0x000fe40000800000 */
[----:B------:R-:W-:Y:S02]  /*b540*/  SEL R0, R0, RZ, P1 ;  /* 0x000000ff00007207 */ /* 0x000fe40000800000 */
[----:B------:R-:W-:-:S03]  /*b550*/  LOP3.LUT R9, R3, R2, RZ, 0x3c, !PT ;  /* 0x0000000203097212 */ /* 0x000fc600078e3cff */
[----:B------:R-:W-:Y:S01]  /*b560*/  IMAD R6, R0, 0x8, R5 ;  /* 0x0000000800067824 */ /* 0x000fe200078e0205 */
[----:B------:R-:W-:Y:S01]  /*b570*/  SHF.L.U32 R3, R9, 0x1f, RZ ;  /* 0x0000001f09037819 */ /* 0x000fe200000006ff */
[----:B0-----:R-:W-:Y:S06]  /*b580*/  @!P0 BRA `(.L_x_307) ;  /* 0x0000000000e08947 */ /* 0x001fec0003800000 */
.L_x_318:
[----:B------:R-:W1:Y:S01]  /*b590*/  SYNCS.PHASECHK.TRANS64.TRYWAIT P0, [R6+URZ], R3 ;  /* 0x00000003060075a7 */ /* 0x000e62000800017f */
[----:B------:R-:W-:-:S05]  /*b5a0*/  VIADD R0, R0, 0x1 ;  /* 0x0000000100007836 */ /* 0x000fca0000000000 */
[----:B------:R-:W-:-:S04]  /*b5b0*/  ISETP.NE.AND P1, PT, R0, 0x4, PT ;  /* 0x000000040000780c */ /* 0x000fc80003f25270 */
[----:B------:R-:W-:Y:S02]  /*b5c0*/  SEL R2, RZ, 0x1, P1 ;  /* 0x00000001ff027807 */ /* 0x000fe40000800000 */
[----:B------:R-:W-:Y:S02]  /*b5d0*/  SEL R0, R0, RZ, P1 ;  /* 0x000000ff00007207 */ /* 0x000fe40000800000 */
[----:B------:R-:W-:-:S03]  /*b5e0*/  LOP3.LUT R9, R9, R2, RZ, 0x3c, !PT ;  /* 0x0000000209097212 */ /* 0x000fc600078e3cff */
[----:B0-----:R-:W-:Y:S01]  /*b5f0*/  IMAD R7, R0, 0x8, R5 ;  /* 0x0000000800077824 */ /* 0x001fe200078e0205 */
[----:B------:R-:W-:Y:S01]  /*b600*/  SHF.L.U32 R4, R9, 0x1f, RZ ;  /* 0x0000001f09047819 */ /* 0x000fe200000006ff */
[----:B-1----:R-:W-:Y:S06]  /*b610*/  @!P0 BRA `(.L_x_308) ;  /* 0x0000000000d08947 */ /* 0x002fec0003800000 */
.L_x_319:
[----:B------:R-:W1:Y:S01]  /*b620*/  SYNCS.PHASECHK.TRANS64.TRYWAIT P0, [R7+URZ], R4 ;  /* 0x00000004070075a7 */ /* 0x000e62000800017f */
[----:B------:R-:W-:-:S05]  /*b630*/  VIADD R0, R0, 0x1 ;  /* 0x0000000100007836 */ /* 0x000fca0000000000 */
[----:B------:R-:W-:-:S04]  /*b640*/  ISETP.NE.AND P1, PT, R0, 0x4, PT ;  /* 0x000000040000780c */ /* 0x000fc80003f25270 */
[----:B------:R-:W-:Y:S02]  /*b650*/  SEL R2, RZ, 0x1, P1 ;  /* 0x00000001ff027807 */ /* 0x000fe40000800000 */
[----:B------:R-:W-:Y:S02]  /*b660*/  SEL R0, R0, RZ, P1 ;  /* 0x000000ff00007207 */ /* 0x000fe40000800000 */
[----:B------:R-:W-:Y:S01]  /*b670*/  LOP3.LUT R2, R9, R2, RZ, 0x3c, !PT ;  /* 0x0000000209027212 */ /* 0x000fe200078e3cff */
[----:B-1----:R-:W-:Y:S06]  /*b680*/  @!P0 BRA `(.L_x_309) ;  /* 0x0000000000c88947 */ /* 0x002fec0003800000 */
.L_x_320:
[----:B------:R-:W-:Y:S01]  /*b690*/  IMAD R5, R0, 0x8, R5 ;  /* 0x0000000800057824 */ /* 0x000fe200078e0205 */
[----:B------:R-:W-:-:S07]  /*b6a0*/  SHF.L.U32 R0, R2, 0x1f, RZ ;  /* 0x0000001f02007819 */ /* 0x000fce00000006ff */
.L_x_310:
[----:B--2---:R2:W3:Y:S02]  /*b6b0*/  SYNCS.PHASECHK.TRANS64.TRYWAIT P0, [R5+URZ], R0 ;  /* 0x00000000050075a7 */ /* 0x0044e4000800017f */
[----:B---3--:R-:W-:Y:S05]  /*b6c0*/  @!P0 NANOSLEEP.SYNCS 0x989680 ;  /* 0x009896800000895d */ /* 0x008fea0003900000 */
[----:B------:R-:W3:Y:S02]  /*b6d0*/  @!P0 SYNCS.PHASECHK.TRANS64 P0, [R5+URZ], R0 ;  /* 0x00000000050085a7 */ /* 0x000ee4000800007f */
[----:B---3--:R-:W-:Y:S05]  /*b6e0*/  @!P0 BRA `(.L_x_310) ;  /* 0xfffffffc00f08947 */ /* 0x008fea000383ffff */
.L_x_305:
[----:B------:R-:W-:Y:S05]  /*b6f0*/  BSYNC B0 ;  /* 0x0000000000007941 */ /* 0x000fea0003800000 */
.L_x_304:
[----:B------:R-:W-:Y:S05]  /*b700*/  EXIT ;  /* 0x000000000000794d */ /* 0x000fea0003800000 */
.L_x_17:
[----:B---3--:R3:W4:Y:S02]  /*b710*/  SYNCS.PHASECHK.TRANS64.TRYWAIT P1, [R3+URZ], R0 ;  /* 0x00000000030075a7 */ /* 0x008724000802017f */
[----:B----4-:R-:W-:Y:S05]  /*b720*/  @!P1 NANOSLEEP.SYNCS 0x989680 ;  /* 0x009896800000995d */ /* 0x010fea0003900000 */
[----:B------:R-:W4:Y:S02]  /*b730*/  @!P1 SYNCS.PHASECHK.TRANS64 P1, [R3+URZ], R0 ;  /* 0x00000000030095a7 */ /* 0x000f24000802007f */
[----:B----4-:R-:W-:Y:S05]  /*b740*/  @!P1 BRA `(.L_x_17) ;  /* 0xfffffffc00f09947 */ /* 0x010fea000383ffff */
[----:B------:R-:W-:Y:S05]  /*b750*/  BRA `(.L_x_16) ;  /* 0xffffff5800ac7947 */ /* 0x000fea000383ffff */
.L_x_22:
[----:B-1----:R-:W-:-:S04]  /*b760*/  IMAD.U32 R4, RZ, RZ, UR8 ;  /* 0x00000008ff047e24 */ /* 0x002fc8000f8e00ff */
[----:B------:R1:W2:Y:S03]  /*b770*/  SYNCS.PHASECHK.TRANS64.TRYWAIT P1, [R4+URZ], R3 ;  /* 0x00000003040075a7 */ /* 0x0002a6000802017f */
[----:B--2---:R-:W-:Y:S05]  /*b780*/  @!P1 NANOSLEEP.SYNCS 0x989680 ;  /* 0x009896800000995d */ /* 0x004fea0003900000 */
[----:B------:R-:W2:Y:S02]  /*b790*/  @!P1 SYNCS.PHASECHK.TRANS64 P1, [R4+URZ], R3 ;  /* 0x00000003040095a7 */ /* 0x000ea4000802007f */
[----:B--2---:R-:W-:Y:S05]  /*b7a0*/  @!P1 BRA `(.L_x_22) ;  /* 0xfffffffc00ec9947 */ /* 0x004fea000383ffff */
[----:B------:R-:W-:Y:S05]  /*b7b0*/  BRA `(.L_x_21) ;  /* 0xffffff5c00987947 */ /* 0x000fea000383ffff */
.L_x_291:
[----:B------:R-:W-:Y:S01]  /*b7c0*/  BSSY B1, `(.L_x_311) ;  /* 0x0000006000017945 */ /* 0x000fe20003800000 */
[----:B------:R-:W-:-:S07]  /*b7d0*/  IMAD.MOV.U32 R15, RZ, RZ, -0x1 ;  /* 0xffffffffff0f7424 */ /* 0x000fce00078e00ff */
[----:B------:R-:W-:Y:S05]  /*b7e0*/  WARPSYNC.COLLECTIVE R15, `(.L_x_312) ;  /* 0x000000000f0c7348 */ /* 0x000fea0003c00000 */
[----:B------:R-:W-:Y:S02]  /*b7f0*/  ELECT P6, UR62, PT ;  /* 0x00000000003e782f */ /* 0x000fe400038c0000 */
[----:B------:R-:W-:Y:S01]  /*b800*/  MOV R14, UR62 ;  /* 0x0000003e000e7c02 */ /* 0x000fe20008000f00 */
[----:B------:R-:W-:Y:S10]  /*b810*/  ENDCOLLECTIVE ;  /* 0x000000000000791b */ /* 0x000ff40003800000 */
.L_x_312:
[----:B------:R-:W-:Y:S05]  /*b820*/  BSYNC B1 ;  /* 0x0000000000017941 */ /* 0x000fea0003800000 */
.L_x_311:
[----:B------:R-:W-:Y:S05]  /*b830*/  BRA `(.L_x_313) ;  /* 0xffffffec00ec7947 */ /* 0x000fea000383ffff */
.L_x_294:
[----:B0-----:R0:W1:Y:S02]  /*b840*/  SYNCS.PHASECHK.TRANS64.TRYWAIT P1, [R12+URZ+0x20], R7 ;  /* 0x000020070c0075a7 */ /* 0x001064000802017f */
[----:B-1----:R-:W-:Y:S05]  /*b850*/  @!P1 NANOSLEEP.SYNCS 0x989680 ;  /* 0x009896800000995d */ /* 0x002fea0003900000 */
[----:B------:R-:W1:Y:S02]  /*b860*/  @!P1 SYNCS.PHASECHK.TRANS64 P1, [R12+URZ+0x20], R7 ;  /* 0x000020070c0095a7 */ /* 0x000e64000802007f */
[----:B-1----:R-:W-:Y:S05]  /*b870*/  @!P1 BRA `(.L_x_294) ;  /* 0xfffffffc00f09947 */ /* 0x002fea000383ffff */
[----:B------:R-:W-:Y:S05]  /*b880*/  BRA `(.L_x_314) ;  /* 0xfffffff000307947 */ /* 0x000fea000383ffff */
.L_x_303:
[----:B------:R-:W-:Y:S01]  /*b890*/  BSSY B0, `(.L_x_315) ;  /* 0x0000006000007945 */ /* 0x000fe20003800000 */
[----:B------:R-:W-:-:S07]  /*b8a0*/  IMAD.MOV.U32 R15, RZ, RZ, -0x1 ;  /* 0xffffffffff0f7424 */ /* 0x000fce00078e00ff */
[----:B------:R-:W-:Y:S05]  /*b8b0*/  WARPSYNC.COLLECTIVE R15, `(.L_x_316) ;  /* 0x000000000f0c7348 */ /* 0x000fea0003c00000 */
[----:B------:R-:W-:Y:S02]  /*b8c0*/  ELECT P6, UR62, PT ;  /* 0x00000000003e782f */ /* 0x000fe400038c0000 */
[----:B------:R-:W-:Y:S01]  /*b8d0*/  MOV R14, UR62 ;  /* 0x0000003e000e7c02 */ /* 0x000fe20008000f00 */
[----:B------:R-:W-:Y:S10]  /*b8e0*/  ENDCOLLECTIVE ;  /* 0x000000000000791b */ /* 0x000ff40003800000 */
.L_x_316:
[----:B------:R-:W-:Y:S05]  /*b8f0*/  BSYNC B0 ;  /* 0x0000000000007941 */ /* 0x000fea0003800000 */
.L_x_315:
[----:B------:R-:W-:Y:S05]  /*b900*/  BRA `(.L_x_317) ;  /* 0xfffffff800cc7947 */ /* 0x000fea000383ffff */
.L_x_307:
[----:B0-----:R0:W1:Y:S02]  /*b910*/  SYNCS.PHASECHK.TRANS64.TRYWAIT P0, [R7+URZ], R4 ;  /* 0x00000004070075a7 */ /* 0x001064000800017f */
[----:B-1----:R-:W-:Y:S05]  /*b920*/  @!P0 NANOSLEEP.SYNCS 0x989680 ;  /* 0x009896800000895d */ /* 0x002fea0003900000 */
[----:B------:R-:W1:Y:S02]  /*b930*/  @!P0 SYNCS.PHASECHK.TRANS64 P0, [R7+URZ], R4 ;  /* 0x00000004070085a7 */ /* 0x000e64000800007f */
[----:B-1----:R-:W-:Y:S05]  /*b940*/  @!P0 BRA `(.L_x_307) ;  /* 0xfffffffc00f08947 */ /* 0x002fea000383ffff */
[----:B------:R-:W-:Y:S05]  /*b950*/  BRA `(.L_x_318) ;  /* 0xfffffffc000c7947 */ /* 0x000fea000383ffff */
.L_x_308:
[----:B0-----:R0:W1:Y:S02]  /*b960*/  SYNCS.PHASECHK.TRANS64.TRYWAIT P0, [R6+URZ], R3 ;  /* 0x00000003060075a7 */ /* 0x001064000800017f */
[----:B-1----:R-:W-:Y:S05]  /*b970*/  @!P0 NANOSLEEP.SYNCS 0x989680 ;  /* 0x009896800000895d */ /* 0x002fea0003900000 */
[----:B------:R-:W1:Y:S02]  /*b980*/  @!P0 SYNCS.PHASECHK.TRANS64 P0, [R6+URZ], R3 ;  /* 0x00000003060085a7 */ /* 0x000e64000800007f */
[----:B-1----:R-:W-:Y:S05]  /*b990*/  @!P0 BRA `(.L_x_308) ;  /* 0xfffffffc00f08947 */ /* 0x002fea000383ffff */
[----:B------:R-:W-:Y:S05]  /*b9a0*/  BRA `(.L_x_319) ;  /* 0xfffffffc001c7947 */ /* 0x000fea000383ffff */
.L_x_309:
[----:B-1----:R1:W2:Y:S02]  /*b9b0*/  SYNCS.PHASECHK.TRANS64.TRYWAIT P0, [R7+URZ], R4 ;  /* 0x00000004070075a7 */ /* 0x0022a4000800017f */
[----:B--2---:R-:W-:Y:S05]  /*b9c0*/  @!P0 NANOSLEEP.SYNCS 0x989680 ;  /* 0x009896800000895d */ /* 0x004fea0003900000 */
[----:B------:R-:W2:Y:S02]  /*b9d0*/  @!P0 SYNCS.PHASECHK.TRANS64 P0, [R7+URZ], R4 ;  /* 0x00000004070085a7 */ /* 0x000ea4000800007f */
[----:B--2---:R-:W-:Y:S05]  /*b9e0*/  @!P0 BRA `(.L_x_309) ;  /* 0xfffffffc00f08947 */ /* 0x004fea000383ffff */
[----:B------:R-:W-:Y:S05]  /*b9f0*/  BRA `(.L_x_320) ;  /* 0xfffffffc00247947 */ /* 0x000fea000383ffff */
.L_x_321:
[----:B------:R-:W-:-:S00]  /*ba00*/  BRA `(.L_x_321) ;  /* 0xfffffffc00fc7947 */ /* 0x000fc0000383ffff */
[----:B------:R-:W-:-:S00]  /*ba10*/  NOP ;  /* 0x0000000000007918 */ /* 0x000fc00000000000 */
        /* <DEDUP_REMOVED lines=14> */
.L_x_322:


//--------------------- .nv.global.init           --------------------------
	.section	.nv.global.init,"aw",@progbits
.nv.global.init:
	.type		$str$22,@object
	.size		$str$22,($str$23 - $str$22)
$str$22:
        /*0000*/ 	.byte	0x6b, 0x5f, 0x74, 0x69, 0x6c, 0x65, 0x5f, 0x63, 0x6f, 0x75, 0x6e, 0x74, 0x20, 0x3e, 0x3d, 0x20
        /*0010*/ 	.byte	0x31, 0x00
	.type		$str$23,@object
	.size		$str$23,(__unnamed_1 - $str$23)
$str$23:
        /*0012*/ 	.byte	0x2f, 0x74, 0x6d, 0x70, 0x2f, 0x63, 0x75, 0x74, 0x6c, 0x61, 0x73, 0x73, 0x5f, 0x73, 0x77, 0x65
        /*0022*/ 	.byte	0x65, 0x70, 0x5f, 0x73, 0x72, 0x63, 0x2f, 0x69, 0x6e, 0x63, 0x6c, 0x75, 0x64, 0x65, 0x2f, 0x63
        /*0032*/ 	.byte	0x75, 0x74, 0x6c, 0x61, 0x73, 0x73, 0x2f, 0x67, 0x65, 0x6d, 0x6d, 0x2f, 0x63, 0x6f, 0x6c, 0x6c
        /*0042*/ 	.byte	0x65, 0x63, 0x74, 0x69, 0x76, 0x65, 0x2f, 0x73, 0x6d, 0x39, 0x30, 0x5f, 0x6d, 0x6d, 0x61, 0x5f
        /*0052*/ 	.byte	0x74, 0x6d, 0x61, 0x5f, 0x67, 0x6d, 0x6d, 0x61, 0x5f, 0x73, 0x73, 0x5f, 0x77, 0x61, 0x72, 0x70
        /*0062*/ 	.byte	0x73, 0x70, 0x65, 0x63, 0x69, 0x61, 0x6c, 0x69, 0x7a, 0x65, 0x64, 0x2e, 0x68, 0x70, 0x70, 0x00
	.type		__unnamed_1,@object
	.size		__unnamed_1,(.L_0 - __unnamed_1)
__unnamed_1:
        /*0072*/ 	.byte	0x76, 0x6f, 0x69, 0x64, 0x20, 0x63, 0x75, 0x74, 0x6c, 0x61, 0x73, 0x73, 0x3a, 0x3a, 0x67, 0x65
        /* <DEDUP_REMOVED lines=180> */
        /*0bc2*/ 	.byte	0x6e, 0x74, 0x69, 0x74, 0x79, 0x5d, 0x00
.L_0:


//--------------------- .nv.shared._ZN7cutlass13device_kernelINS_4gemm6kernel13GemmUniversalIN4cute5tupleIJiiiiEEENS1_10collective13CollectiveMmaINS1_34MainloopSm90TmaGmmaWarpSpecializedILi4ENS5_IJNS4_1CILi1EEESB_SB_EEENS1_35KernelTmaWarpSpecializedCooperativeEEENS5_IJNSA_ILi128EEENSA_ILi256EEENSA_ILi64EEEEEENS_10bfloat16_tENS5_IJlSB_lEEESJ_NS5_IJSB_llEEENS4_8TiledMMAINS4_8MMA_AtomIJNS4_4SM904GMMA28MMA_64x256x16_F32BF16BF16_SSILNSP_5MajorE0ELSR_1ELNSP_7ScaleInE1ELSS_1EEEEEENS4_6LayoutINS5_IJNSA_ILi2EEESB_SB_EEENS5_IJSB_NSA_ILi0EEESY_EEEEENS5_IJNS4_10UnderscoreES11_S11_EEEEENS4_13SM90_TMA_LOADENS4_14ComposedLayoutINS4_7SwizzleILi3ELi4ELi3EEENS4_18smem_ptr_flag_bitsILi16EEENSV_INS5_IJNSA_ILi8EEESH_EEENS5_IJSH_SB_EEEEEEEvNS4_8identityES14_NS15_IS17_S19_NSV_INS5_IJSH_S1A_EEENS5_IJSB_SH_EEEEEEEvS1F_EENS_8epilogue10collective6detail29Sm90TmaWarpSpecializedAdapterINS1M_15DefaultEpilogueISJ_SK_SK_NS1L_6thread17LinearCombinationISJ_Li1EffLNS1Q_9ScaleType4KindE0ELNS_15FloatRoundStyleE2ESJ_EENS1_15EpilogueDefaultEEEEEvvEEEEvNT_6ParamsE --------------------------
	.section	.nv.shared._ZN7cutlass13device_kernelINS_4gemm6kernel13GemmUniversalIN4cute5tupleIJiiiiEEENS1_10collective13CollectiveMmaINS1_34MainloopSm90TmaGmmaWarpSpecializedILi4ENS5_IJNS4_1CILi1EEESB_SB_EEENS1_35KernelTmaWarpSpecializedCooperativeEEENS5_IJNSA_ILi128EEENSA_ILi256EEENSA_ILi64EEEEEENS_10bfloat16_tENS5_IJlSB_lEEESJ_NS5_IJSB_llEEENS4_8TiledMMAINS4_8MMA_AtomIJNS4_4SM904GMMA28MMA_64x256x16_F32BF16BF16_SSILNSP_5MajorE0ELSR_1ELNSP_7ScaleInE1ELSS_1EEEEEENS4_6LayoutINS5_IJNSA_ILi2EEESB_SB_EEENS5_IJSB_NSA_ILi0EEESY_EEEEENS5_IJNS4_10UnderscoreES11_S11_EEEEENS4_13SM90_TMA_LOADENS4_14ComposedLayoutINS4_7SwizzleILi3ELi4ELi3EEENS4_18smem_ptr_flag_bitsILi16EEENSV_INS5_IJNSA_ILi8EEESH_EEENS5_IJSH_SB_EEEEEEEvNS4_8identityES14_NS15_IS17_S19_NSV_INS5_IJSH_S1A_EEENS5_IJSB_SH_EEEEEEEvS1F_EENS_8epilogue10collective6detail29Sm90TmaWarpSpecializedAdapterINS1M_15DefaultEpilogueISJ_SK_SK_NS1L_6thread17LinearCombinationISJ_Li1EffLNS1Q_9ScaleType4KindE0ELNS_15FloatRoundStyleE2ESJ_EENS1_15EpilogueDefaultEEEEEvvEEEEvNT_6ParamsE,"aw",@nobits
	.sectionflags	@""
	.align	16
	.zero		1024


//--------------------- .nv.shared.reserved.0     --------------------------
	.section	.nv.shared.reserved.0,"aw",@nobits
	.weak		__nv_reservedSMEM_offset_0_alias
	.size		__nv_reservedSMEM_offset_0_alias, 0, 0
	.other		__nv_reservedSMEM_offset_0_alias,@"STO_CUDA_RESERVED_SHARED STV_DEFAULT"
__nv_reservedSMEM_offset_0_alias:
	.zero		0


//--------------------- .nv.global                --------------------------
	.section	.nv.global,"aw",@nobits
.nv.global:
	.type		_ZN40_INTERNAL_c8ba50fb_4_k_cu_47bb381b_251484cute1_E,@object
	.size		_ZN40_INTERNAL_c8ba50fb_4_k_cu_47bb381b_251484cute1_E,(_ZN40_INTERNAL_c8ba50fb_4_k_cu_47bb381b_251484cuda3std3__45__cpo6cbeginE - _ZN40_INTERNAL_c8ba50fb_4_k_cu_47bb381b_251484cute1_E)
_ZN40_INTERNAL_c8ba50fb_4_k_cu_47bb381b_251484cute1_E:
	.zero		1
	.type		_ZN40_INTERNAL_c8ba50fb_4_k_cu_47bb381b_251484cuda3std3__45__cpo6cbeginE,@object
	.size		_ZN40_INTERNAL_c8ba50fb_4_k_cu_47bb381b_251484cuda3std3__45__cpo6cbeginE,(_ZN40_INTERNAL_c8ba50fb_4_k_cu_47bb381b_251484cuda3std3__48in_placeE - _ZN40_INTERNAL_c8ba50fb_4_k_cu_47bb381b_251484cuda3std3__45__cpo6cbeginE)
_ZN40_INTERNAL_c8ba50fb_4_k_cu_47bb381b_251484cuda3std3__45__cpo6cbeginE:
	.zero		1
	.type		_ZN40_INTERNAL_c8ba50fb_4_k_cu_47bb381b_251484cuda3std3__48in_placeE,@object
	.size		_ZN40_INTERNAL_c8ba50fb_4_k_cu_47bb381b_251484cuda3std3__48in_placeE,(_ZN40_INTERNAL_c8ba50fb_4_k_cu_47bb381b_251484cuda3std6ranges3__45__cpo9iter_moveE - _ZN40_INTERNAL_c8ba50fb_4_k_cu_47bb381b_251484cuda3std3__48in_placeE)
_ZN40_INTERNAL_c8ba50fb_4_k_cu_47bb381b_251484cuda3std3__48in_placeE:
	.zero		1
	.type		_ZN40_INTERNAL_c8ba50fb_4_k_cu_47bb381b_251484cuda3std6ranges3__45__cpo9iter_moveE,@object
	.size		_ZN40_INTERNAL_c8ba50fb_4_k_cu_47bb381b_251484cuda3std6ranges3__45__cpo9iter_moveE,(_ZN40_INTERNAL_c8ba50fb_4_k_cu_47bb381b_251484cuda3std3__45__cpo5beginE - _ZN40_INTERNAL_c8ba50fb_4_k_cu_47bb381b_251484cuda3std6ranges3__45__cpo9iter_moveE)
_ZN40_INTERNAL_c8ba50fb_4_k_cu_47bb381b_251484cuda3std6ranges3__45__cpo9iter_moveE:
	.zero		1
	.type		_ZN40_INTERNAL_c8ba50fb_4_k_cu_47bb381b_251484cuda3std3__45__cpo5beginE,@object
	.size		_ZN40_INTERNAL_c8ba50fb_4_k_cu_47bb381b_251484cuda3std3__45__cpo5beginE,(_ZN40_INTERNAL_c8ba50fb_4_k_cu_47bb381b_251484cuda3std3__442_GLOBAL__N__c8ba50fb_4_k_cu_47bb381b_251486ignoreE - _ZN40_INTERNAL_c8ba50fb_4_k_cu_47bb381b_251484cuda3std3__45__cpo5beginE)
_ZN40_INTERNAL_c8ba50fb_4_k_cu_47bb381b_251484cuda3std3__45__cpo5beginE:
	.zero		1
	.type		_ZN40_INTERNAL_c8ba50fb_4_k_cu_47bb381b_251484cuda3std3__442_GLOBAL__N__c8ba50fb_4_k_cu_47bb381b_251486ignoreE,@object
	.size		_ZN40_INTERNAL_c8ba50fb_4_k_cu_47bb381b_251484cuda3std3__442_GLOBAL__N__c8ba50fb_4_k_cu_47bb381b_251486ignoreE,(_ZN40_INTERNAL_c8ba50fb_4_k_cu_47bb381b_251484cute7productE - _ZN40_INTERNAL_c8ba50fb_4_k_cu_47bb381b_251484cuda3std3__442_GLOBAL__N__c8ba50fb_4_k_cu_47bb381b_251486ignoreE)
_ZN40_INTERNAL_c8ba50fb_4_k_cu_47bb381b_251484cuda3std3__442_GLOBAL__N__c8ba50fb_4_k_cu_47bb381b_251486ignoreE:
	.zero		1
	.type		_ZN40_INTERNAL_c8ba50fb_4_k_cu_47bb381b_251484cute7productE,@object
	.size		_ZN40_INTERNAL_c8ba50fb_4_k_cu_47bb381b_251484cute7productE,(_ZN40_INTERNAL_c8ba50fb_4_k_cu_47bb381b_251484cuda3std3__45__cpo3endE - _ZN40_INTERNAL_c8ba50fb_4_k_cu_47bb381b_251484cute7productE)
_ZN40_INTERNAL_c8ba50fb_4_k_cu_47bb381b_251484cute7productE:
	.zero		1
	.type		_ZN40_INTERNAL_c8ba50fb_4_k_cu_47bb381b_251484cuda3std3__45__cpo3endE,@object
	.size		_ZN40_INTERNAL_c8ba50fb_4_k_cu_47bb381b_251484cuda3std3__45__cpo3endE,(_ZN40_INTERNAL_c8ba50fb_4_k_cu_47bb381b_251484cuda3std3__419piecewise_constructE - _ZN40_INTERNAL_c8ba50fb_4_k_cu_47bb381b_251484cuda3std3__45__cpo3endE)
_ZN40_INTERNAL_c8ba50fb_4_k_cu_47bb381b_251484cuda3std3__45__cpo3endE:
	.zero		1
	.type		_ZN40_INTERNAL_c8ba50fb_4_k_cu_47bb381b_251484cuda3std3__419piecewise_constructE,@object
	.size		_ZN40_INTERNAL_c8ba50fb_4_k_cu_47bb381b_251484cuda3std3__419piecewise_constructE,(_ZN40_INTERNAL_c8ba50fb_4_k_cu_47bb381b_251484cuda3std3__45__cpo4cendE - _ZN40_INTERNAL_c8ba50fb_4_k_cu_47bb381b_251484cuda3std3__419piecewise_constructE)
_ZN40_INTERNAL_c8ba50fb_4_k_cu_47bb381b_251484cuda3std3__419piecewise_constructE:
	.zero		1
	.type		_ZN40_INTERNAL_c8ba50fb_4_k_cu_47bb381b_251484cuda3std3__45__cpo4cendE,@object
	.size		_ZN40_INTERNAL_c8ba50fb_4_k_cu_47bb381b_251484cuda3std3__45__cpo4cendE,(_ZN40_INTERNAL_c8ba50fb_4_k_cu_47bb381b_251484cuda3std6ranges3__45__cpo4swapE - _ZN40_INTERNAL_c8ba50fb_4_k_cu_47bb381b_251484cuda3std3__45__cpo4cendE)
_ZN40_INTERNAL_c8ba50fb_4_k_cu_47bb381b_251484cuda3std3__45__cpo4cendE:
	.zero		1
	.type		_ZN40_INTERNAL_c8ba50fb_4_k_cu_47bb381b_251484cuda3std6ranges3__45__cpo4swapE,@object
	.size		_ZN40_INTERNAL_c8ba50fb_4_k_cu_47bb381b_251484cuda3std6ranges3__45__cpo4swapE,(.L_8 - _ZN40_INTERNAL_c8ba50fb_4_k_cu_47bb381b_251484cuda3std6ranges3__45__cpo4swapE)
_ZN40_INTERNAL_c8ba50fb_4_k_cu_47bb381b_251484cuda3std6ranges3__45__cpo4swapE:
	.zero		1
.L_8:


//--------------------- .nv.constant0._ZN7cutlass13device_kernelINS_4gemm6kernel13GemmUniversalIN4cute5tupleIJiiiiEEENS1_10collective13CollectiveMmaINS1_34MainloopSm90TmaGmmaWarpSpecializedILi4ENS5_IJNS4_1CILi1EEESB_SB_EEENS1_35KernelTmaWarpSpecializedCooperativeEEENS5_IJNSA_ILi128EEENSA_ILi256EEENSA_ILi64EEEEEENS_10bfloat16_tENS5_IJlSB_lEEESJ_NS5_IJSB_llEEENS4_8TiledMMAINS4_8MMA_AtomIJNS4_4SM904GMMA28MMA_64x256x16_F32BF16BF16_SSILNSP_5MajorE0ELSR_1ELNSP_7ScaleInE1ELSS_1EEEEEENS4_6LayoutINS5_IJNSA_ILi2EEESB_SB_EEENS5_IJSB_NSA_ILi0EEESY_EEEEENS5_IJNS4_10UnderscoreES11_S11_EEEEENS4_13SM90_TMA_LOADENS4_14ComposedLayoutINS4_7SwizzleILi3ELi4ELi3EEENS4_18smem_ptr_flag_bitsILi16EEENSV_INS5_IJNSA_ILi8EEESH_EEENS5_IJSH_SB_EEEEEEEvNS4_8identityES14_NS15_IS17_S19_NSV_INS5_IJSH_S1A_EEENS5_IJSB_SH_EEEEEEEvS1F_EENS_8epilogue10collective6detail29Sm90TmaWarpSpecializedAdapterINS1M_15DefaultEpilogueISJ_SK_SK_NS1L_6thread17LinearCombinationISJ_Li1EffLNS1Q_9ScaleType4KindE0ELNS_15FloatRoundStyleE2ESJ_EENS1_15EpilogueDefaultEEEEEvvEEEEvNT_6ParamsE --------------------------
	.section	.nv.constant0._ZN7cutlass13device_kernelINS_4gemm6kernel13GemmUniversalIN4cute5tupleIJiiiiEEENS1_10collective13CollectiveMmaINS1_34MainloopSm90TmaGmmaWarpSpecializedILi4ENS5_IJNS4_1CILi1EEESB_SB_EEENS1_35KernelTmaWarpSpecializedCooperativeEEENS5_IJNSA_ILi128EEENSA_ILi256EEENSA_ILi64EEEEEENS_10bfloat16_tENS5_IJlSB_lEEESJ_NS5_IJSB_llEEENS4_8TiledMMAINS4_8MMA_AtomIJNS4_4SM904GMMA28MMA_64x256x16_F32BF16BF16_SSILNSP_5MajorE0ELSR_1ELNSP_7ScaleInE1ELSS_1EEEEEENS4_6LayoutINS5_IJNSA_ILi2EEESB_SB_EEENS5_IJSB_NSA_ILi0EEESY_EEEEENS5_IJNS4_10UnderscoreES11_S11_EEEEENS4_13SM90_TMA_LOADENS4_14ComposedLayoutINS4_7SwizzleILi3ELi4ELi3EEENS4_18smem_ptr_flag_bitsILi16EEENSV_INS5_IJNSA_ILi8EEESH_EEENS5_IJSH_SB_EEEEEEEvNS4_8identityES14_NS15_IS17_S19_NSV_INS5_IJSH_S1A_EEENS5_IJSB_SH_EEEEEEEvS1F_EENS_8epilogue10collective6detail29Sm90TmaWarpSpecializedAdapterINS1M_15DefaultEpilogueISJ_SK_SK_NS1L_6thread17LinearCombinationISJ_Li1EffLNS1Q_9ScaleType4KindE0ELNS_15FloatRoundStyleE2ESJ_EENS1_15EpilogueDefaultEEEEEvvEEEEvNT_6ParamsE,"a",@progbits
	.sectionflags	@""
	.align	4
.nv.constant0._ZN7cutlass13device_kernelINS_4gemm6kernel13GemmUniversalIN4cute5tupleIJiiiiEEENS1_10collective13CollectiveMmaINS1_34MainloopSm90TmaGmmaWarpSpecializedILi4ENS5_IJNS4_1CILi1EEESB_SB_EEENS1_35KernelTmaWarpSpecializedCooperativeEEENS5_IJNSA_ILi128EEENSA_ILi256EEENSA_ILi64EEEEEENS_10bfloat16_tENS5_IJlSB_lEEESJ_NS5_IJSB_llEEENS4_8TiledMMAINS4_8MMA_AtomIJNS4_4SM904GMMA28MMA_64x256x16_F32BF16BF16_SSILNSP_5MajorE0ELSR_1ELNSP_7ScaleInE1ELSS_1EEEEEENS4_6LayoutINS5_IJNSA_ILi2EEESB_SB_EEENS5_IJSB_NSA_ILi0EEESY_EEEEENS5_IJNS4_10UnderscoreES11_S11_EEEEENS4_13SM90_TMA_LOADENS4_14ComposedLayoutINS4_7SwizzleILi3ELi4ELi3EEENS4_18smem_ptr_flag_bitsILi16EEENSV_INS5_IJNSA_ILi8EEESH_EEENS5_IJSH_SB_EEEEEEEvNS4_8identityES14_NS15_IS17_S19_NSV_INS5_IJSH_S1A_EEENS5_IJSB_SH_EEEEEEEvS1F_EENS_8epilogue10collective6detail29Sm90TmaWarpSpecializedAdapterINS1M_15DefaultEpilogueISJ_SK_SK_NS1L_6thread17LinearCombinationISJ_Li1EffLNS1Q_9ScaleType4KindE0ELNS_15FloatRoundStyleE2ESJ_EENS1_15EpilogueDefaultEEEEEvvEEEEvNT_6ParamsE:
	.zero		1664


//--------------------- SYMBOLS --------------------------

	.type		.nv.reservedSmem.offset0,@object
	.size		.nv.reservedSmem.offset0,0x4
	.type		__assertfail,@function
